//
// Generated by NVIDIA NVVM Compiler
//
// Compiler Build ID: CL-36424714
// Cuda compilation tools, release 13.0, V13.0.88
// Based on NVVM 20.0.0
//

.version 9.0
.target sm_100
.address_size 64

	// .globl	_Z13batch_norm_4dILi64EEvPKfPfS1_S1_iiiif
// _ZZ13batch_norm_4dILi64EEvPKfPfS1_S1_iiiifE9local_sum has been demoted
// _ZZ13batch_norm_4dILi64EEvPKfPfS1_S1_iiiifE11local_sqsum has been demoted
// _ZZ22batch_norm_4d_backwardILi64EEvPKfS1_PfS1_S2_S2_iiiifE6s_data has been demoted
// _ZZ22batch_norm_4d_backwardILi64EEvPKfS1_PfS1_S2_S2_iiiifE9s_scalars_$_0 has been demoted
// _ZZ22batch_norm_4d_backwardILi64EEvPKfS1_PfS1_S2_S2_iiiifE9s_scalars_$_1 has been demoted
// _ZZ22batch_norm_4d_backwardILi64EEvPKfS1_PfS1_S2_S2_iiiifE9s_scalars_$_2 has been demoted
// _ZZ22batch_norm_4d_backwardILi64EEvPKfS1_PfS1_S2_S2_iiiifE9s_scalars_$_3 has been demoted

.visible .entry _Z13batch_norm_4dILi64EEvPKfPfS1_S1_iiiif(
	.param .u64 .ptr .align 1 _Z13batch_norm_4dILi64EEvPKfPfS1_S1_iiiif_param_0,
	.param .u64 .ptr .align 1 _Z13batch_norm_4dILi64EEvPKfPfS1_S1_iiiif_param_1,
	.param .u64 .ptr .align 1 _Z13batch_norm_4dILi64EEvPKfPfS1_S1_iiiif_param_2,
	.param .u64 .ptr .align 1 _Z13batch_norm_4dILi64EEvPKfPfS1_S1_iiiif_param_3,
	.param .u32 _Z13batch_norm_4dILi64EEvPKfPfS1_S1_iiiif_param_4,
	.param .u32 _Z13batch_norm_4dILi64EEvPKfPfS1_S1_iiiif_param_5,
	.param .u32 _Z13batch_norm_4dILi64EEvPKfPfS1_S1_iiiif_param_6,
	.param .u32 _Z13batch_norm_4dILi64EEvPKfPfS1_S1_iiiif_param_7,
	.param .f32 _Z13batch_norm_4dILi64EEvPKfPfS1_S1_iiiif_param_8
)
{
	.reg .pred 	%p<20>;
	.reg .b32 	%r<157>;
	.reg .b32 	%f<108>;
	.reg .b64 	%rd<37>;
	// demoted variable
	.shared .align 4 .b8 _ZZ13batch_norm_4dILi64EEvPKfPfS1_S1_iiiifE9local_sum[256];
	// demoted variable
	.shared .align 4 .b8 _ZZ13batch_norm_4dILi64EEvPKfPfS1_S1_iiiifE11local_sqsum[256];
	ld.param.u64 	%rd5, [_Z13batch_norm_4dILi64EEvPKfPfS1_S1_iiiif_param_0];
	ld.param.u64 	%rd6, [_Z13batch_norm_4dILi64EEvPKfPfS1_S1_iiiif_param_1];
	ld.param.u64 	%rd3, [_Z13batch_norm_4dILi64EEvPKfPfS1_S1_iiiif_param_2];
	ld.param.u64 	%rd4, [_Z13batch_norm_4dILi64EEvPKfPfS1_S1_iiiif_param_3];
	ld.param.u32 	%r27, [_Z13batch_norm_4dILi64EEvPKfPfS1_S1_iiiif_param_4];
	ld.param.u32 	%r28, [_Z13batch_norm_4dILi64EEvPKfPfS1_S1_iiiif_param_5];
	ld.param.u32 	%r29, [_Z13batch_norm_4dILi64EEvPKfPfS1_S1_iiiif_param_6];
	ld.param.u32 	%r30, [_Z13batch_norm_4dILi64EEvPKfPfS1_S1_iiiif_param_7];
	ld.param.f32 	%f20, [_Z13batch_norm_4dILi64EEvPKfPfS1_S1_iiiif_param_8];
	cvta.to.global.u64 	%rd1, %rd6;
	cvta.to.global.u64 	%rd2, %rd5;
	mov.u32 	%r1, %ctaid.x;
	setp.ge.s32 	%p1, %r1, %r28;
	@%p1 bra 	$L__BB0_25;
	mov.u32 	%r155, %tid.x;
	mov.u32 	%r3, %ntid.x;
	mul.lo.s32 	%r31, %r29, %r27;
	mul.lo.s32 	%r4, %r31, %r30;
	setp.ge.s32 	%p2, %r155, %r4;
	mov.f32 	%f106, 0f00000000;
	mov.f32 	%f107, %f106;
	@%p2 bra 	$L__BB0_7;
	mul.lo.s32 	%r5, %r30, %r29;
	add.s32 	%r32, %r155, %r3;
	max.u32 	%r33, %r4, %r32;
	setp.lt.u32 	%p3, %r32, %r4;
	selp.u32 	%r34, 1, 0, %p3;
	add.s32 	%r35, %r32, %r34;
	sub.s32 	%r36, %r33, %r35;
	div.u32 	%r37, %r36, %r3;
	add.s32 	%r6, %r37, %r34;
	and.b32  	%r38, %r6, 3;
	setp.eq.s32 	%p4, %r38, 3;
	mov.f32 	%f107, 0f00000000;
	mov.u32 	%r151, %r155;
	mov.f32 	%f106, %f107;
	@%p4 bra 	$L__BB0_5;
	add.s32 	%r39, %r6, 1;
	and.b32  	%r40, %r39, 3;
	neg.s32 	%r149, %r40;
	mov.f32 	%f107, 0f00000000;
	mov.u32 	%r151, %r155;
$L__BB0_4:
	.pragma "nounroll";
	div.s32 	%r41, %r151, %r5;
	mul.lo.s32 	%r42, %r41, %r5;
	sub.s32 	%r43, %r151, %r42;
	div.s32 	%r44, %r43, %r30;
	mul.lo.s32 	%r45, %r44, %r30;
	sub.s32 	%r46, %r43, %r45;
	mad.lo.s32 	%r47, %r41, %r28, %r1;
	mad.lo.s32 	%r48, %r47, %r29, %r44;
	mad.lo.s32 	%r49, %r48, %r30, %r46;
	mul.wide.s32 	%rd7, %r49, 4;
	add.s64 	%rd8, %rd2, %rd7;
	ld.global.nc.f32 	%f25, [%rd8];
	add.f32 	%f106, %f106, %f25;
	fma.rn.f32 	%f107, %f25, %f25, %f107;
	add.s32 	%r151, %r151, %r3;
	add.s32 	%r149, %r149, 1;
	setp.ne.s32 	%p5, %r149, 0;
	@%p5 bra 	$L__BB0_4;
$L__BB0_5:
	setp.lt.u32 	%p6, %r6, 3;
	@%p6 bra 	$L__BB0_7;
$L__BB0_6:
	div.s32 	%r50, %r151, %r5;
	mul.lo.s32 	%r51, %r50, %r5;
	sub.s32 	%r52, %r151, %r51;
	div.s32 	%r53, %r52, %r30;
	mul.lo.s32 	%r54, %r53, %r30;
	sub.s32 	%r55, %r52, %r54;
	mad.lo.s32 	%r56, %r50, %r28, %r1;
	mad.lo.s32 	%r57, %r56, %r29, %r53;
	mad.lo.s32 	%r58, %r57, %r30, %r55;
	mul.wide.s32 	%rd9, %r58, 4;
	add.s64 	%rd10, %rd2, %rd9;
	ld.global.nc.f32 	%f26, [%rd10];
	add.f32 	%f27, %f106, %f26;
	fma.rn.f32 	%f28, %f26, %f26, %f107;
	add.s32 	%r59, %r151, %r3;
	div.s32 	%r60, %r59, %r5;
	mul.lo.s32 	%r61, %r60, %r5;
	sub.s32 	%r62, %r59, %r61;
	div.s32 	%r63, %r62, %r30;
	mul.lo.s32 	%r64, %r63, %r30;
	sub.s32 	%r65, %r62, %r64;
	mad.lo.s32 	%r66, %r60, %r28, %r1;
	mad.lo.s32 	%r67, %r66, %r29, %r63;
	mad.lo.s32 	%r68, %r67, %r30, %r65;
	mul.wide.s32 	%rd11, %r68, 4;
	add.s64 	%rd12, %rd2, %rd11;
	ld.global.nc.f32 	%f29, [%rd12];
	add.f32 	%f30, %f27, %f29;
	fma.rn.f32 	%f31, %f29, %f29, %f28;
	add.s32 	%r69, %r59, %r3;
	div.s32 	%r70, %r69, %r5;
	mul.lo.s32 	%r71, %r70, %r5;
	sub.s32 	%r72, %r69, %r71;
	div.s32 	%r73, %r72, %r30;
	mul.lo.s32 	%r74, %r73, %r30;
	sub.s32 	%r75, %r72, %r74;
	mad.lo.s32 	%r76, %r70, %r28, %r1;
	mad.lo.s32 	%r77, %r76, %r29, %r73;
	mad.lo.s32 	%r78, %r77, %r30, %r75;
	mul.wide.s32 	%rd13, %r78, 4;
	add.s64 	%rd14, %rd2, %rd13;
	ld.global.nc.f32 	%f32, [%rd14];
	add.f32 	%f33, %f30, %f32;
	fma.rn.f32 	%f34, %f32, %f32, %f31;
	add.s32 	%r79, %r69, %r3;
	div.s32 	%r80, %r79, %r5;
	mul.lo.s32 	%r81, %r80, %r5;
	sub.s32 	%r82, %r79, %r81;
	div.s32 	%r83, %r82, %r30;
	mul.lo.s32 	%r84, %r83, %r30;
	sub.s32 	%r85, %r82, %r84;
	mad.lo.s32 	%r86, %r80, %r28, %r1;
	mad.lo.s32 	%r87, %r86, %r29, %r83;
	mad.lo.s32 	%r88, %r87, %r30, %r85;
	mul.wide.s32 	%rd15, %r88, 4;
	add.s64 	%rd16, %rd2, %rd15;
	ld.global.nc.f32 	%f35, [%rd16];
	add.f32 	%f106, %f33, %f35;
	fma.rn.f32 	%f107, %f35, %f35, %f34;
	add.s32 	%r151, %r79, %r3;
	setp.lt.s32 	%p7, %r151, %r4;
	@%p7 bra 	$L__BB0_6;
$L__BB0_7:
	shl.b32 	%r89, %r155, 2;
	mov.u32 	%r90, _ZZ13batch_norm_4dILi64EEvPKfPfS1_S1_iiiifE9local_sum;
	add.s32 	%r15, %r90, %r89;
	st.shared.f32 	[%r15], %f106;
	mov.u32 	%r91, _ZZ13batch_norm_4dILi64EEvPKfPfS1_S1_iiiifE11local_sqsum;
	add.s32 	%r16, %r91, %r89;
	st.shared.f32 	[%r16], %f107;
	bar.sync 	0;
	setp.gt.u32 	%p8, %r155, 31;
	@%p8 bra 	$L__BB0_9;
	ld.shared.f32 	%f36, [%r15+128];
	ld.shared.f32 	%f37, [%r15];
	add.f32 	%f38, %f36, %f37;
	st.shared.f32 	[%r15], %f38;
	ld.shared.f32 	%f39, [%r16+128];
	ld.shared.f32 	%f40, [%r16];
	add.f32 	%f41, %f39, %f40;
	st.shared.f32 	[%r16], %f41;
$L__BB0_9:
	bar.sync 	0;
	setp.gt.u32 	%p9, %r155, 15;
	@%p9 bra 	$L__BB0_11;
	ld.shared.f32 	%f42, [%r15+64];
	ld.shared.f32 	%f43, [%r15];
	add.f32 	%f44, %f42, %f43;
	st.shared.f32 	[%r15], %f44;
	ld.shared.f32 	%f45, [%r16+64];
	ld.shared.f32 	%f46, [%r16];
	add.f32 	%f47, %f45, %f46;
	st.shared.f32 	[%r16], %f47;
$L__BB0_11:
	bar.sync 	0;
	setp.gt.u32 	%p10, %r155, 7;
	@%p10 bra 	$L__BB0_13;
	ld.shared.f32 	%f48, [%r15+32];
	ld.shared.f32 	%f49, [%r15];
	add.f32 	%f50, %f48, %f49;
	st.shared.f32 	[%r15], %f50;
	ld.shared.f32 	%f51, [%r16+32];
	ld.shared.f32 	%f52, [%r16];
	add.f32 	%f53, %f51, %f52;
	st.shared.f32 	[%r16], %f53;
$L__BB0_13:
	bar.sync 	0;
	setp.gt.u32 	%p11, %r155, 3;
	@%p11 bra 	$L__BB0_15;
	ld.shared.f32 	%f54, [%r15+16];
	ld.shared.f32 	%f55, [%r15];
	add.f32 	%f56, %f54, %f55;
	st.shared.f32 	[%r15], %f56;
	ld.shared.f32 	%f57, [%r16+16];
	ld.shared.f32 	%f58, [%r16];
	add.f32 	%f59, %f57, %f58;
	st.shared.f32 	[%r16], %f59;
$L__BB0_15:
	bar.sync 	0;
	setp.gt.u32 	%p12, %r155, 1;
	@%p12 bra 	$L__BB0_17;
	ld.shared.f32 	%f60, [%r15+8];
	ld.shared.f32 	%f61, [%r15];
	add.f32 	%f62, %f60, %f61;
	st.shared.f32 	[%r15], %f62;
	ld.shared.f32 	%f63, [%r16+8];
	ld.shared.f32 	%f64, [%r16];
	add.f32 	%f65, %f63, %f64;
	st.shared.f32 	[%r16], %f65;
$L__BB0_17:
	bar.sync 	0;
	setp.ne.s32 	%p13, %r155, 0;
	@%p13 bra 	$L__BB0_19;
	ld.shared.f32 	%f66, [_ZZ13batch_norm_4dILi64EEvPKfPfS1_S1_iiiifE9local_sum+4];
	ld.shared.f32 	%f67, [%r15];
	add.f32 	%f68, %f66, %f67;
	st.shared.f32 	[%r15], %f68;
	ld.shared.f32 	%f69, [_ZZ13batch_norm_4dILi64EEvPKfPfS1_S1_iiiifE11local_sqsum+4];
	ld.shared.f32 	%f70, [%r16];
	add.f32 	%f71, %f69, %f70;
	st.shared.f32 	[%r16], %f71;
$L__BB0_19:
	setp.ge.s32 	%p14, %r155, %r4;
	bar.sync 	0;
	ld.shared.f32 	%f72, [_ZZ13batch_norm_4dILi64EEvPKfPfS1_S1_iiiifE9local_sum];
	cvt.rn.f32.s32 	%f73, %r4;
	div.rn.f32 	%f15, %f72, %f73;
	ld.shared.f32 	%f74, [_ZZ13batch_norm_4dILi64EEvPKfPfS1_S1_iiiifE11local_sqsum];
	div.rn.f32 	%f16, %f74, %f73;
	bar.sync 	0;
	@%p14 bra 	$L__BB0_25;
	mul.lo.s32 	%r17, %r30, %r29;
	mul.f32 	%f75, %f15, %f15;
	sub.f32 	%f76, %f16, %f75;
	add.f32 	%f77, %f20, %f76;
	sqrt.rn.f32 	%f17, %f77;
	cvta.to.global.u64 	%rd17, %rd3;
	mul.wide.u32 	%rd18, %r1, 4;
	add.s64 	%rd19, %rd17, %rd18;
	ld.global.nc.f32 	%f18, [%rd19];
	cvta.to.global.u64 	%rd20, %rd4;
	add.s64 	%rd21, %rd20, %rd18;
	ld.global.nc.f32 	%f19, [%rd21];
	add.s32 	%r92, %r155, %r3;
	max.u32 	%r93, %r4, %r92;
	setp.lt.u32 	%p15, %r92, %r4;
	selp.u32 	%r94, 1, 0, %p15;
	add.s32 	%r95, %r92, %r94;
	sub.s32 	%r96, %r93, %r95;
	div.u32 	%r97, %r96, %r3;
	add.s32 	%r18, %r97, %r94;
	and.b32  	%r98, %r18, 3;
	setp.eq.s32 	%p16, %r98, 3;
	@%p16 bra 	$L__BB0_23;
	add.s32 	%r99, %r18, 1;
	and.b32  	%r100, %r99, 3;
	neg.s32 	%r153, %r100;
$L__BB0_22:
	.pragma "nounroll";
	div.s32 	%r101, %r155, %r17;
	mul.lo.s32 	%r102, %r101, %r17;
	sub.s32 	%r103, %r155, %r102;
	div.s32 	%r104, %r103, %r30;
	mul.lo.s32 	%r105, %r104, %r30;
	sub.s32 	%r106, %r103, %r105;
	mad.lo.s32 	%r107, %r101, %r28, %r1;
	mad.lo.s32 	%r108, %r107, %r29, %r104;
	mad.lo.s32 	%r109, %r108, %r30, %r106;
	mul.wide.s32 	%rd22, %r109, 4;
	add.s64 	%rd23, %rd2, %rd22;
	ld.global.nc.f32 	%f78, [%rd23];
	sub.f32 	%f79, %f78, %f15;
	div.rn.f32 	%f80, %f79, %f17;
	fma.rn.f32 	%f81, %f18, %f80, %f19;
	add.s64 	%rd24, %rd1, %rd22;
	st.global.f32 	[%rd24], %f81;
	add.s32 	%r155, %r155, %r3;
	add.s32 	%r153, %r153, 1;
	setp.ne.s32 	%p17, %r153, 0;
	@%p17 bra 	$L__BB0_22;
$L__BB0_23:
	setp.lt.u32 	%p18, %r18, 3;
	@%p18 bra 	$L__BB0_25;
$L__BB0_24:
	div.s32 	%r110, %r155, %r17;
	mul.lo.s32 	%r111, %r110, %r17;
	sub.s32 	%r112, %r155, %r111;
	div.s32 	%r113, %r112, %r30;
	mul.lo.s32 	%r114, %r113, %r30;
	sub.s32 	%r115, %r112, %r114;
	mad.lo.s32 	%r116, %r110, %r28, %r1;
	mad.lo.s32 	%r117, %r116, %r29, %r113;
	mad.lo.s32 	%r118, %r117, %r30, %r115;
	mul.wide.s32 	%rd25, %r118, 4;
	add.s64 	%rd26, %rd2, %rd25;
	ld.global.nc.f32 	%f82, [%rd26];
	sub.f32 	%f83, %f82, %f15;
	div.rn.f32 	%f84, %f83, %f17;
	fma.rn.f32 	%f85, %f18, %f84, %f19;
	add.s64 	%rd27, %rd1, %rd25;
	st.global.f32 	[%rd27], %f85;
	add.s32 	%r119, %r155, %r3;
	div.s32 	%r120, %r119, %r17;
	mul.lo.s32 	%r121, %r120, %r17;
	sub.s32 	%r122, %r119, %r121;
	div.s32 	%r123, %r122, %r30;
	mul.lo.s32 	%r124, %r123, %r30;
	sub.s32 	%r125, %r122, %r124;
	mad.lo.s32 	%r126, %r120, %r28, %r1;
	mad.lo.s32 	%r127, %r126, %r29, %r123;
	mad.lo.s32 	%r128, %r127, %r30, %r125;
	mul.wide.s32 	%rd28, %r128, 4;
	add.s64 	%rd29, %rd2, %rd28;
	ld.global.nc.f32 	%f86, [%rd29];
	sub.f32 	%f87, %f86, %f15;
	div.rn.f32 	%f88, %f87, %f17;
	fma.rn.f32 	%f89, %f18, %f88, %f19;
	add.s64 	%rd30, %rd1, %rd28;
	st.global.f32 	[%rd30], %f89;
	add.s32 	%r129, %r119, %r3;
	div.s32 	%r130, %r129, %r17;
	mul.lo.s32 	%r131, %r130, %r17;
	sub.s32 	%r132, %r129, %r131;
	div.s32 	%r133, %r132, %r30;
	mul.lo.s32 	%r134, %r133, %r30;
	sub.s32 	%r135, %r132, %r134;
	mad.lo.s32 	%r136, %r130, %r28, %r1;
	mad.lo.s32 	%r137, %r136, %r29, %r133;
	mad.lo.s32 	%r138, %r137, %r30, %r135;
	mul.wide.s32 	%rd31, %r138, 4;
	add.s64 	%rd32, %rd2, %rd31;
	ld.global.nc.f32 	%f90, [%rd32];
	sub.f32 	%f91, %f90, %f15;
	div.rn.f32 	%f92, %f91, %f17;
	fma.rn.f32 	%f93, %f18, %f92, %f19;
	add.s64 	%rd33, %rd1, %rd31;
	st.global.f32 	[%rd33], %f93;
	add.s32 	%r139, %r129, %r3;
	div.s32 	%r140, %r139, %r17;
	mul.lo.s32 	%r141, %r140, %r17;
	sub.s32 	%r142, %r139, %r141;
	div.s32 	%r143, %r142, %r30;
	mul.lo.s32 	%r144, %r143, %r30;
	sub.s32 	%r145, %r142, %r144;
	mad.lo.s32 	%r146, %r140, %r28, %r1;
	mad.lo.s32 	%r147, %r146, %r29, %r143;
	mad.lo.s32 	%r148, %r147, %r30, %r145;
	mul.wide.s32 	%rd34, %r148, 4;
	add.s64 	%rd35, %rd2, %rd34;
	ld.global.nc.f32 	%f94, [%rd35];
	sub.f32 	%f95, %f94, %f15;
	div.rn.f32 	%f96, %f95, %f17;
	fma.rn.f32 	%f97, %f18, %f96, %f19;
	add.s64 	%rd36, %rd1, %rd34;
	st.global.f32 	[%rd36], %f97;
	add.s32 	%r155, %r139, %r3;
	setp.lt.s32 	%p19, %r155, %r4;
	@%p19 bra 	$L__BB0_24;
$L__BB0_25:
	ret;

}
	// .globl	_Z22batch_norm_4d_backwardILi64EEvPKfS1_PfS1_S2_S2_iiiif
.visible .entry _Z22batch_norm_4d_backwardILi64EEvPKfS1_PfS1_S2_S2_iiiif(
	.param .u64 .ptr .align 1 _Z22batch_norm_4d_backwardILi64EEvPKfS1_PfS1_S2_S2_iiiif_param_0,
	.param .u64 .ptr .align 1 _Z22batch_norm_4d_backwardILi64EEvPKfS1_PfS1_S2_S2_iiiif_param_1,
	.param .u64 .ptr .align 1 _Z22batch_norm_4d_backwardILi64EEvPKfS1_PfS1_S2_S2_iiiif_param_2,
	.param .u64 .ptr .align 1 _Z22batch_norm_4d_backwardILi64EEvPKfS1_PfS1_S2_S2_iiiif_param_3,
	.param .u64 .ptr .align 1 _Z22batch_norm_4d_backwardILi64EEvPKfS1_PfS1_S2_S2_iiiif_param_4,
	.param .u64 .ptr .align 1 _Z22batch_norm_4d_backwardILi64EEvPKfS1_PfS1_S2_S2_iiiif_param_5,
	.param .u32 _Z22batch_norm_4d_backwardILi64EEvPKfS1_PfS1_S2_S2_iiiif_param_6,
	.param .u32 _Z22batch_norm_4d_backwardILi64EEvPKfS1_PfS1_S2_S2_iiiif_param_7,
	.param .u32 _Z22batch_norm_4d_backwardILi64EEvPKfS1_PfS1_S2_S2_iiiif_param_8,
	.param .u32 _Z22batch_norm_4d_backwardILi64EEvPKfS1_PfS1_S2_S2_iiiif_param_9,
	.param .f32 _Z22batch_norm_4d_backwardILi64EEvPKfS1_PfS1_S2_S2_iiiif_param_10
)
{
	.reg .pred 	%p<34>;
	.reg .b32 	%r<226>;
	.reg .b32 	%f<230>;
	.reg .b64 	%rd<64>;
	// demoted variable
	.shared .align 4 .b8 _ZZ22batch_norm_4d_backwardILi64EEvPKfS1_PfS1_S2_S2_iiiifE6s_data[512];
	// demoted variable
	.shared .align 4 .f32 _ZZ22batch_norm_4d_backwardILi64EEvPKfS1_PfS1_S2_S2_iiiifE9s_scalars_$_0;
	// demoted variable
	.shared .align 4 .f32 _ZZ22batch_norm_4d_backwardILi64EEvPKfS1_PfS1_S2_S2_iiiifE9s_scalars_$_1;
	// demoted variable
	.shared .align 4 .f32 _ZZ22batch_norm_4d_backwardILi64EEvPKfS1_PfS1_S2_S2_iiiifE9s_scalars_$_2;
	// demoted variable
	.shared .align 4 .f32 _ZZ22batch_norm_4d_backwardILi64EEvPKfS1_PfS1_S2_S2_iiiifE9s_scalars_$_3;
	ld.param.u64 	%rd7, [_Z22batch_norm_4d_backwardILi64EEvPKfS1_PfS1_S2_S2_iiiif_param_0];
	ld.param.u64 	%rd8, [_Z22batch_norm_4d_backwardILi64EEvPKfS1_PfS1_S2_S2_iiiif_param_1];
	ld.param.u64 	%rd9, [_Z22batch_norm_4d_backwardILi64EEvPKfS1_PfS1_S2_S2_iiiif_param_2];
	ld.param.u64 	%rd5, [_Z22batch_norm_4d_backwardILi64EEvPKfS1_PfS1_S2_S2_iiiif_param_4];
	ld.param.u64 	%rd6, [_Z22batch_norm_4d_backwardILi64EEvPKfS1_PfS1_S2_S2_iiiif_param_5];
	ld.param.u32 	%r36, [_Z22batch_norm_4d_backwardILi64EEvPKfS1_PfS1_S2_S2_iiiif_param_6];
	ld.param.u32 	%r37, [_Z22batch_norm_4d_backwardILi64EEvPKfS1_PfS1_S2_S2_iiiif_param_7];
	ld.param.u32 	%r38, [_Z22batch_norm_4d_backwardILi64EEvPKfS1_PfS1_S2_S2_iiiif_param_8];
	ld.param.u32 	%r39, [_Z22batch_norm_4d_backwardILi64EEvPKfS1_PfS1_S2_S2_iiiif_param_9];
	ld.param.f32 	%f36, [_Z22batch_norm_4d_backwardILi64EEvPKfS1_PfS1_S2_S2_iiiif_param_10];
	cvta.to.global.u64 	%rd1, %rd9;
	cvta.to.global.u64 	%rd2, %rd7;
	cvta.to.global.u64 	%rd3, %rd8;
	mov.u32 	%r1, %ctaid.x;
	setp.ge.s32 	%p1, %r1, %r37;
	@%p1 bra 	$L__BB1_47;
	mov.u32 	%r224, %tid.x;
	mov.u32 	%r3, %ntid.x;
	mul.lo.s32 	%r40, %r38, %r36;
	mul.lo.s32 	%r4, %r40, %r39;
	cvt.rn.f32.s32 	%f1, %r4;
	setp.ge.s32 	%p2, %r224, %r4;
	mov.f32 	%f218, 0f00000000;
	mov.f32 	%f219, %f218;
	@%p2 bra 	$L__BB1_7;
	mul.lo.s32 	%r5, %r39, %r38;
	add.s32 	%r41, %r224, %r3;
	max.u32 	%r42, %r4, %r41;
	setp.lt.u32 	%p3, %r41, %r4;
	selp.u32 	%r43, 1, 0, %p3;
	add.s32 	%r44, %r41, %r43;
	sub.s32 	%r45, %r42, %r44;
	div.u32 	%r46, %r45, %r3;
	add.s32 	%r6, %r46, %r43;
	and.b32  	%r47, %r6, 3;
	setp.eq.s32 	%p4, %r47, 3;
	mov.f32 	%f219, 0f00000000;
	mov.u32 	%r216, %r224;
	mov.f32 	%f218, %f219;
	@%p4 bra 	$L__BB1_5;
	add.s32 	%r48, %r6, 1;
	and.b32  	%r49, %r48, 3;
	neg.s32 	%r214, %r49;
	mov.f32 	%f219, 0f00000000;
	mov.u32 	%r216, %r224;
$L__BB1_4:
	.pragma "nounroll";
	div.s32 	%r50, %r216, %r5;
	mul.lo.s32 	%r51, %r50, %r5;
	sub.s32 	%r52, %r216, %r51;
	div.s32 	%r53, %r52, %r39;
	mul.lo.s32 	%r54, %r53, %r39;
	sub.s32 	%r55, %r52, %r54;
	mad.lo.s32 	%r56, %r50, %r37, %r1;
	mad.lo.s32 	%r57, %r56, %r38, %r53;
	mad.lo.s32 	%r58, %r57, %r39, %r55;
	mul.wide.s32 	%rd10, %r58, 4;
	add.s64 	%rd11, %rd3, %rd10;
	ld.global.nc.f32 	%f41, [%rd11];
	add.f32 	%f218, %f218, %f41;
	fma.rn.f32 	%f219, %f41, %f41, %f219;
	add.s32 	%r216, %r216, %r3;
	add.s32 	%r214, %r214, 1;
	setp.ne.s32 	%p5, %r214, 0;
	@%p5 bra 	$L__BB1_4;
$L__BB1_5:
	setp.lt.u32 	%p6, %r6, 3;
	@%p6 bra 	$L__BB1_7;
$L__BB1_6:
	div.s32 	%r59, %r216, %r5;
	mul.lo.s32 	%r60, %r59, %r5;
	sub.s32 	%r61, %r216, %r60;
	div.s32 	%r62, %r61, %r39;
	mul.lo.s32 	%r63, %r62, %r39;
	sub.s32 	%r64, %r61, %r63;
	mad.lo.s32 	%r65, %r59, %r37, %r1;
	mad.lo.s32 	%r66, %r65, %r38, %r62;
	mad.lo.s32 	%r67, %r66, %r39, %r64;
	mul.wide.s32 	%rd12, %r67, 4;
	add.s64 	%rd13, %rd3, %rd12;
	ld.global.nc.f32 	%f42, [%rd13];
	add.f32 	%f43, %f218, %f42;
	fma.rn.f32 	%f44, %f42, %f42, %f219;
	add.s32 	%r68, %r216, %r3;
	div.s32 	%r69, %r68, %r5;
	mul.lo.s32 	%r70, %r69, %r5;
	sub.s32 	%r71, %r68, %r70;
	div.s32 	%r72, %r71, %r39;
	mul.lo.s32 	%r73, %r72, %r39;
	sub.s32 	%r74, %r71, %r73;
	mad.lo.s32 	%r75, %r69, %r37, %r1;
	mad.lo.s32 	%r76, %r75, %r38, %r72;
	mad.lo.s32 	%r77, %r76, %r39, %r74;
	mul.wide.s32 	%rd14, %r77, 4;
	add.s64 	%rd15, %rd3, %rd14;
	ld.global.nc.f32 	%f45, [%rd15];
	add.f32 	%f46, %f43, %f45;
	fma.rn.f32 	%f47, %f45, %f45, %f44;
	add.s32 	%r78, %r68, %r3;
	div.s32 	%r79, %r78, %r5;
	mul.lo.s32 	%r80, %r79, %r5;
	sub.s32 	%r81, %r78, %r80;
	div.s32 	%r82, %r81, %r39;
	mul.lo.s32 	%r83, %r82, %r39;
	sub.s32 	%r84, %r81, %r83;
	mad.lo.s32 	%r85, %r79, %r37, %r1;
	mad.lo.s32 	%r86, %r85, %r38, %r82;
	mad.lo.s32 	%r87, %r86, %r39, %r84;
	mul.wide.s32 	%rd16, %r87, 4;
	add.s64 	%rd17, %rd3, %rd16;
	ld.global.nc.f32 	%f48, [%rd17];
	add.f32 	%f49, %f46, %f48;
	fma.rn.f32 	%f50, %f48, %f48, %f47;
	add.s32 	%r88, %r78, %r3;
	div.s32 	%r89, %r88, %r5;
	mul.lo.s32 	%r90, %r89, %r5;
	sub.s32 	%r91, %r88, %r90;
	div.s32 	%r92, %r91, %r39;
	mul.lo.s32 	%r93, %r92, %r39;
	sub.s32 	%r94, %r91, %r93;
	mad.lo.s32 	%r95, %r89, %r37, %r1;
	mad.lo.s32 	%r96, %r95, %r38, %r92;
	mad.lo.s32 	%r97, %r96, %r39, %r94;
	mul.wide.s32 	%rd18, %r97, 4;
	add.s64 	%rd19, %rd3, %rd18;
	ld.global.nc.f32 	%f51, [%rd19];
	add.f32 	%f218, %f49, %f51;
	fma.rn.f32 	%f219, %f51, %f51, %f50;
	add.s32 	%r216, %r88, %r3;
	setp.lt.s32 	%p7, %r216, %r4;
	@%p7 bra 	$L__BB1_6;
$L__BB1_7:
	shl.b32 	%r98, %r224, 2;
	mov.u32 	%r99, _ZZ22batch_norm_4d_backwardILi64EEvPKfS1_PfS1_S2_S2_iiiifE6s_data;
	add.s32 	%r15, %r99, %r98;
	st.shared.f32 	[%r15], %f218;
	st.shared.f32 	[%r15+256], %f219;
	bar.sync 	0;
	setp.gt.u32 	%p8, %r224, 31;
	@%p8 bra 	$L__BB1_9;
	ld.shared.f32 	%f52, [%r15+128];
	ld.shared.f32 	%f53, [%r15];
	add.f32 	%f54, %f52, %f53;
	st.shared.f32 	[%r15], %f54;
	ld.shared.f32 	%f55, [%r15+384];
	ld.shared.f32 	%f56, [%r15+256];
	add.f32 	%f57, %f55, %f56;
	st.shared.f32 	[%r15+256], %f57;
$L__BB1_9:
	bar.sync 	0;
	setp.gt.u32 	%p9, %r224, 15;
	@%p9 bra 	$L__BB1_11;
	ld.shared.f32 	%f58, [%r15+64];
	ld.shared.f32 	%f59, [%r15];
	add.f32 	%f60, %f58, %f59;
	st.shared.f32 	[%r15], %f60;
	ld.shared.f32 	%f61, [%r15+320];
	ld.shared.f32 	%f62, [%r15+256];
	add.f32 	%f63, %f61, %f62;
	st.shared.f32 	[%r15+256], %f63;
$L__BB1_11:
	bar.sync 	0;
	setp.gt.u32 	%p10, %r224, 7;
	@%p10 bra 	$L__BB1_13;
	ld.shared.f32 	%f64, [%r15+32];
	ld.shared.f32 	%f65, [%r15];
	add.f32 	%f66, %f64, %f65;
	st.shared.f32 	[%r15], %f66;
	ld.shared.f32 	%f67, [%r15+288];
	ld.shared.f32 	%f68, [%r15+256];
	add.f32 	%f69, %f67, %f68;
	st.shared.f32 	[%r15+256], %f69;
$L__BB1_13:
	bar.sync 	0;
	setp.gt.u32 	%p11, %r224, 3;
	@%p11 bra 	$L__BB1_15;
	ld.shared.f32 	%f70, [%r15+16];
	ld.shared.f32 	%f71, [%r15];
	add.f32 	%f72, %f70, %f71;
	st.shared.f32 	[%r15], %f72;
	ld.shared.f32 	%f73, [%r15+272];
	ld.shared.f32 	%f74, [%r15+256];
	add.f32 	%f75, %f73, %f74;
	st.shared.f32 	[%r15+256], %f75;
$L__BB1_15:
	bar.sync 	0;
	setp.gt.u32 	%p12, %r224, 1;
	@%p12 bra 	$L__BB1_17;
	ld.shared.f32 	%f76, [%r15+8];
	ld.shared.f32 	%f77, [%r15];
	add.f32 	%f78, %f76, %f77;
	st.shared.f32 	[%r15], %f78;
	ld.shared.f32 	%f79, [%r15+264];
	ld.shared.f32 	%f80, [%r15+256];
	add.f32 	%f81, %f79, %f80;
	st.shared.f32 	[%r15+256], %f81;
$L__BB1_17:
	bar.sync 	0;
	setp.ne.s32 	%p13, %r224, 0;
	@%p13 bra 	$L__BB1_19;
	ld.shared.f32 	%f82, [_ZZ22batch_norm_4d_backwardILi64EEvPKfS1_PfS1_S2_S2_iiiifE6s_data+4];
	ld.shared.f32 	%f83, [%r15];
	add.f32 	%f84, %f82, %f83;
	st.shared.f32 	[%r15], %f84;
	ld.shared.f32 	%f85, [_ZZ22batch_norm_4d_backwardILi64EEvPKfS1_PfS1_S2_S2_iiiifE6s_data+260];
	ld.shared.f32 	%f86, [%r15+256];
	add.f32 	%f87, %f85, %f86;
	st.shared.f32 	[%r15+256], %f87;
$L__BB1_19:
	setp.ne.s32 	%p14, %r224, 0;
	bar.sync 	0;
	@%p14 bra 	$L__BB1_21;
	ld.shared.f32 	%f88, [_ZZ22batch_norm_4d_backwardILi64EEvPKfS1_PfS1_S2_S2_iiiifE6s_data];
	div.rn.f32 	%f89, %f88, %f1;
	ld.shared.f32 	%f90, [_ZZ22batch_norm_4d_backwardILi64EEvPKfS1_PfS1_S2_S2_iiiifE6s_data+256];
	div.rn.f32 	%f91, %f90, %f1;
	mul.f32 	%f92, %f89, %f89;
	sub.f32 	%f93, %f91, %f92;
	st.shared.f32 	[_ZZ22batch_norm_4d_backwardILi64EEvPKfS1_PfS1_S2_S2_iiiifE9s_scalars_$_0], %f89;
	st.shared.f32 	[_ZZ22batch_norm_4d_backwardILi64EEvPKfS1_PfS1_S2_S2_iiiifE9s_scalars_$_1], %f93;
$L__BB1_21:
	setp.ge.s32 	%p15, %r224, %r4;
	bar.sync 	0;
	ld.shared.f32 	%f16, [_ZZ22batch_norm_4d_backwardILi64EEvPKfS1_PfS1_S2_S2_iiiifE9s_scalars_$_0];
	ld.shared.f32 	%f95, [_ZZ22batch_norm_4d_backwardILi64EEvPKfS1_PfS1_S2_S2_iiiifE9s_scalars_$_1];
	add.f32 	%f96, %f36, %f95;
	rsqrt.approx.f32 	%f17, %f96;
	mov.f32 	%f228, 0f00000000;
	mov.f32 	%f229, %f228;
	@%p15 bra 	$L__BB1_27;
	mul.lo.s32 	%r16, %r39, %r38;
	add.s32 	%r100, %r224, %r3;
	max.u32 	%r101, %r4, %r100;
	setp.lt.u32 	%p16, %r100, %r4;
	selp.u32 	%r102, 1, 0, %p16;
	add.s32 	%r103, %r100, %r102;
	sub.s32 	%r104, %r101, %r103;
	div.u32 	%r105, %r104, %r3;
	add.s32 	%r17, %r105, %r102;
	and.b32  	%r106, %r17, 3;
	setp.eq.s32 	%p17, %r106, 3;
	mov.f32 	%f229, 0f00000000;
	mov.u32 	%r220, %r224;
	mov.f32 	%f228, %f229;
	@%p17 bra 	$L__BB1_25;
	add.s32 	%r107, %r17, 1;
	and.b32  	%r108, %r107, 3;
	neg.s32 	%r218, %r108;
	mov.f32 	%f229, 0f00000000;
	mov.u32 	%r220, %r224;
$L__BB1_24:
	.pragma "nounroll";
	div.s32 	%r109, %r220, %r16;
	mul.lo.s32 	%r110, %r109, %r16;
	sub.s32 	%r111, %r220, %r110;
	div.s32 	%r112, %r111, %r39;
	mul.lo.s32 	%r113, %r112, %r39;
	sub.s32 	%r114, %r111, %r113;
	mad.lo.s32 	%r115, %r109, %r37, %r1;
	mad.lo.s32 	%r116, %r115, %r38, %r112;
	mad.lo.s32 	%r117, %r116, %r39, %r114;
	mul.wide.s32 	%rd20, %r117, 4;
	add.s64 	%rd21, %rd3, %rd20;
	ld.global.nc.f32 	%f100, [%rd21];
	sub.f32 	%f101, %f100, %f16;
	mul.f32 	%f102, %f17, %f101;
	add.s64 	%rd22, %rd2, %rd20;
	ld.global.nc.f32 	%f103, [%rd22];
	add.f32 	%f228, %f228, %f103;
	fma.rn.f32 	%f229, %f103, %f102, %f229;
	add.s32 	%r220, %r220, %r3;
	add.s32 	%r218, %r218, 1;
	setp.ne.s32 	%p18, %r218, 0;
	@%p18 bra 	$L__BB1_24;
$L__BB1_25:
	setp.lt.u32 	%p19, %r17, 3;
	@%p19 bra 	$L__BB1_27;
$L__BB1_26:
	div.s32 	%r118, %r220, %r16;
	mul.lo.s32 	%r119, %r118, %r16;
	sub.s32 	%r120, %r220, %r119;
	div.s32 	%r121, %r120, %r39;
	mul.lo.s32 	%r122, %r121, %r39;
	sub.s32 	%r123, %r120, %r122;
	mad.lo.s32 	%r124, %r118, %r37, %r1;
	mad.lo.s32 	%r125, %r124, %r38, %r121;
	mad.lo.s32 	%r126, %r125, %r39, %r123;
	mul.wide.s32 	%rd23, %r126, 4;
	add.s64 	%rd24, %rd3, %rd23;
	ld.global.nc.f32 	%f104, [%rd24];
	sub.f32 	%f105, %f104, %f16;
	mul.f32 	%f106, %f17, %f105;
	add.s64 	%rd25, %rd2, %rd23;
	ld.global.nc.f32 	%f107, [%rd25];
	add.f32 	%f108, %f228, %f107;
	fma.rn.f32 	%f109, %f107, %f106, %f229;
	add.s32 	%r127, %r220, %r3;
	div.s32 	%r128, %r127, %r16;
	mul.lo.s32 	%r129, %r128, %r16;
	sub.s32 	%r130, %r127, %r129;
	div.s32 	%r131, %r130, %r39;
	mul.lo.s32 	%r132, %r131, %r39;
	sub.s32 	%r133, %r130, %r132;
	mad.lo.s32 	%r134, %r128, %r37, %r1;
	mad.lo.s32 	%r135, %r134, %r38, %r131;
	mad.lo.s32 	%r136, %r135, %r39, %r133;
	mul.wide.s32 	%rd26, %r136, 4;
	add.s64 	%rd27, %rd3, %rd26;
	ld.global.nc.f32 	%f110, [%rd27];
	sub.f32 	%f111, %f110, %f16;
	mul.f32 	%f112, %f17, %f111;
	add.s64 	%rd28, %rd2, %rd26;
	ld.global.nc.f32 	%f113, [%rd28];
	add.f32 	%f114, %f108, %f113;
	fma.rn.f32 	%f115, %f113, %f112, %f109;
	add.s32 	%r137, %r127, %r3;
	div.s32 	%r138, %r137, %r16;
	mul.lo.s32 	%r139, %r138, %r16;
	sub.s32 	%r140, %r137, %r139;
	div.s32 	%r141, %r140, %r39;
	mul.lo.s32 	%r142, %r141, %r39;
	sub.s32 	%r143, %r140, %r142;
	mad.lo.s32 	%r144, %r138, %r37, %r1;
	mad.lo.s32 	%r145, %r144, %r38, %r141;
	mad.lo.s32 	%r146, %r145, %r39, %r143;
	mul.wide.s32 	%rd29, %r146, 4;
	add.s64 	%rd30, %rd3, %rd29;
	ld.global.nc.f32 	%f116, [%rd30];
	sub.f32 	%f117, %f116, %f16;
	mul.f32 	%f118, %f17, %f117;
	add.s64 	%rd31, %rd2, %rd29;
	ld.global.nc.f32 	%f119, [%rd31];
	add.f32 	%f120, %f114, %f119;
	fma.rn.f32 	%f121, %f119, %f118, %f115;
	add.s32 	%r147, %r137, %r3;
	div.s32 	%r148, %r147, %r16;
	mul.lo.s32 	%r149, %r148, %r16;
	sub.s32 	%r150, %r147, %r149;
	div.s32 	%r151, %r150, %r39;
	mul.lo.s32 	%r152, %r151, %r39;
	sub.s32 	%r153, %r150, %r152;
	mad.lo.s32 	%r154, %r148, %r37, %r1;
	mad.lo.s32 	%r155, %r154, %r38, %r151;
	mad.lo.s32 	%r156, %r155, %r39, %r153;
	mul.wide.s32 	%rd32, %r156, 4;
	add.s64 	%rd33, %rd3, %rd32;
	ld.global.nc.f32 	%f122, [%rd33];
	sub.f32 	%f123, %f122, %f16;
	mul.f32 	%f124, %f17, %f123;
	add.s64 	%rd34, %rd2, %rd32;
	ld.global.nc.f32 	%f125, [%rd34];
	add.f32 	%f228, %f120, %f125;
	fma.rn.f32 	%f229, %f125, %f124, %f121;
	add.s32 	%r220, %r147, %r3;
	setp.lt.s32 	%p20, %r220, %r4;
	@%p20 bra 	$L__BB1_26;
$L__BB1_27:
	setp.gt.u32 	%p21, %r224, 31;
	st.shared.f32 	[%r15], %f229;
	st.shared.f32 	[%r15+256], %f228;
	bar.sync 	0;
	@%p21 bra 	$L__BB1_29;
	ld.shared.f32 	%f126, [%r15+128];
	ld.shared.f32 	%f127, [%r15];
	add.f32 	%f128, %f126, %f127;
	st.shared.f32 	[%r15], %f128;
	ld.shared.f32 	%f129, [%r15+384];
	ld.shared.f32 	%f130, [%r15+256];
	add.f32 	%f131, %f129, %f130;
	st.shared.f32 	[%r15+256], %f131;
$L__BB1_29:
	setp.gt.u32 	%p22, %r224, 15;
	bar.sync 	0;
	@%p22 bra 	$L__BB1_31;
	ld.shared.f32 	%f132, [%r15+64];
	ld.shared.f32 	%f133, [%r15];
	add.f32 	%f134, %f132, %f133;
	st.shared.f32 	[%r15], %f134;
	ld.shared.f32 	%f135, [%r15+320];
	ld.shared.f32 	%f136, [%r15+256];
	add.f32 	%f137, %f135, %f136;
	st.shared.f32 	[%r15+256], %f137;
$L__BB1_31:
	setp.gt.u32 	%p23, %r224, 7;
	bar.sync 	0;
	@%p23 bra 	$L__BB1_33;
	ld.shared.f32 	%f138, [%r15+32];
	ld.shared.f32 	%f139, [%r15];
	add.f32 	%f140, %f138, %f139;
	st.shared.f32 	[%r15], %f140;
	ld.shared.f32 	%f141, [%r15+288];
	ld.shared.f32 	%f142, [%r15+256];
	add.f32 	%f143, %f141, %f142;
	st.shared.f32 	[%r15+256], %f143;
$L__BB1_33:
	setp.gt.u32 	%p24, %r224, 3;
	bar.sync 	0;
	@%p24 bra 	$L__BB1_35;
	ld.shared.f32 	%f144, [%r15+16];
	ld.shared.f32 	%f145, [%r15];
	add.f32 	%f146, %f144, %f145;
	st.shared.f32 	[%r15], %f146;
	ld.shared.f32 	%f147, [%r15+272];
	ld.shared.f32 	%f148, [%r15+256];
	add.f32 	%f149, %f147, %f148;
	st.shared.f32 	[%r15+256], %f149;
$L__BB1_35:
	setp.gt.u32 	%p25, %r224, 1;
	bar.sync 	0;
	@%p25 bra 	$L__BB1_37;
	ld.shared.f32 	%f150, [%r15+8];
	ld.shared.f32 	%f151, [%r15];
	add.f32 	%f152, %f150, %f151;
	st.shared.f32 	[%r15], %f152;
	ld.shared.f32 	%f153, [%r15+264];
	ld.shared.f32 	%f154, [%r15+256];
	add.f32 	%f155, %f153, %f154;
	st.shared.f32 	[%r15+256], %f155;
$L__BB1_37:
	setp.ne.s32 	%p26, %r224, 0;
	bar.sync 	0;
	@%p26 bra 	$L__BB1_39;
	ld.shared.f32 	%f156, [_ZZ22batch_norm_4d_backwardILi64EEvPKfS1_PfS1_S2_S2_iiiifE6s_data+4];
	ld.shared.f32 	%f157, [%r15];
	add.f32 	%f158, %f156, %f157;
	st.shared.f32 	[%r15], %f158;
	ld.shared.f32 	%f159, [_ZZ22batch_norm_4d_backwardILi64EEvPKfS1_PfS1_S2_S2_iiiifE6s_data+260];
	ld.shared.f32 	%f160, [%r15+256];
	add.f32 	%f161, %f159, %f160;
	st.shared.f32 	[%r15+256], %f161;
$L__BB1_39:
	setp.ne.s32 	%p27, %r224, 0;
	bar.sync 	0;
	@%p27 bra 	$L__BB1_41;
	ld.shared.f32 	%f162, [_ZZ22batch_norm_4d_backwardILi64EEvPKfS1_PfS1_S2_S2_iiiifE6s_data];
	cvta.to.global.u64 	%rd35, %rd5;
	mul.wide.u32 	%rd36, %r1, 4;
	add.s64 	%rd37, %rd35, %rd36;
	st.global.f32 	[%rd37], %f162;
	ld.shared.f32 	%f163, [_ZZ22batch_norm_4d_backwardILi64EEvPKfS1_PfS1_S2_S2_iiiifE6s_data+256];
	cvta.to.global.u64 	%rd38, %rd6;
	add.s64 	%rd39, %rd38, %rd36;
	st.global.f32 	[%rd39], %f163;
	st.shared.f32 	[_ZZ22batch_norm_4d_backwardILi64EEvPKfS1_PfS1_S2_S2_iiiifE9s_scalars_$_2], %f162;
	st.shared.f32 	[_ZZ22batch_norm_4d_backwardILi64EEvPKfS1_PfS1_S2_S2_iiiifE9s_scalars_$_3], %f163;
$L__BB1_41:
	ld.param.u64 	%rd63, [_Z22batch_norm_4d_backwardILi64EEvPKfS1_PfS1_S2_S2_iiiif_param_3];
	setp.ge.s32 	%p28, %r224, %r4;
	bar.sync 	0;
	ld.shared.f32 	%f32, [_ZZ22batch_norm_4d_backwardILi64EEvPKfS1_PfS1_S2_S2_iiiifE9s_scalars_$_2];
	ld.shared.f32 	%f33, [_ZZ22batch_norm_4d_backwardILi64EEvPKfS1_PfS1_S2_S2_iiiifE9s_scalars_$_3];
	cvta.to.global.u64 	%rd40, %rd63;
	mul.wide.u32 	%rd41, %r1, 4;
	add.s64 	%rd42, %rd40, %rd41;
	ld.global.nc.f32 	%f34, [%rd42];
	@%p28 bra 	$L__BB1_47;
	mul.lo.s32 	%r26, %r39, %r38;
	mul.f32 	%f164, %f17, %f34;
	div.rn.f32 	%f35, %f164, %f1;
	add.s32 	%r157, %r224, %r3;
	max.u32 	%r158, %r4, %r157;
	setp.lt.u32 	%p29, %r157, %r4;
	selp.u32 	%r159, 1, 0, %p29;
	add.s32 	%r160, %r157, %r159;
	sub.s32 	%r161, %r158, %r160;
	div.u32 	%r162, %r161, %r3;
	add.s32 	%r27, %r162, %r159;
	and.b32  	%r163, %r27, 3;
	setp.eq.s32 	%p30, %r163, 3;
	@%p30 bra 	$L__BB1_45;
	add.s32 	%r164, %r27, 1;
	and.b32  	%r165, %r164, 3;
	neg.s32 	%r222, %r165;
$L__BB1_44:
	.pragma "nounroll";
	div.s32 	%r166, %r224, %r26;
	mul.lo.s32 	%r167, %r166, %r26;
	sub.s32 	%r168, %r224, %r167;
	div.s32 	%r169, %r168, %r39;
	mul.lo.s32 	%r170, %r169, %r39;
	sub.s32 	%r171, %r168, %r170;
	mad.lo.s32 	%r172, %r166, %r37, %r1;
	mad.lo.s32 	%r173, %r172, %r38, %r169;
	mad.lo.s32 	%r174, %r173, %r39, %r171;
	mul.wide.s32 	%rd43, %r174, 4;
	add.s64 	%rd44, %rd3, %rd43;
	ld.global.nc.f32 	%f165, [%rd44];
	sub.f32 	%f166, %f165, %f16;
	mul.f32 	%f167, %f17, %f166;
	add.s64 	%rd45, %rd2, %rd43;
	ld.global.nc.f32 	%f168, [%rd45];
	mul.f32 	%f169, %f168, %f1;
	sub.f32 	%f170, %f169, %f33;
	mul.f32 	%f171, %f32, %f167;
	sub.f32 	%f172, %f170, %f171;
	mul.f32 	%f173, %f35, %f172;
	add.s64 	%rd46, %rd1, %rd43;
	st.global.f32 	[%rd46], %f173;
	add.s32 	%r224, %r224, %r3;
	add.s32 	%r222, %r222, 1;
	setp.ne.s32 	%p31, %r222, 0;
	@%p31 bra 	$L__BB1_44;
$L__BB1_45:
	setp.lt.u32 	%p32, %r27, 3;
	@%p32 bra 	$L__BB1_47;
$L__BB1_46:
	div.s32 	%r175, %r224, %r26;
	mul.lo.s32 	%r176, %r175, %r26;
	sub.s32 	%r177, %r224, %r176;
	div.s32 	%r178, %r177, %r39;
	mul.lo.s32 	%r179, %r178, %r39;
	sub.s32 	%r180, %r177, %r179;
	mad.lo.s32 	%r181, %r175, %r37, %r1;
	mad.lo.s32 	%r182, %r181, %r38, %r178;
	mad.lo.s32 	%r183, %r182, %r39, %r180;
	mul.wide.s32 	%rd47, %r183, 4;
	add.s64 	%rd48, %rd3, %rd47;
	ld.global.nc.f32 	%f174, [%rd48];
	sub.f32 	%f175, %f174, %f16;
	mul.f32 	%f176, %f17, %f175;
	add.s64 	%rd49, %rd2, %rd47;
	ld.global.nc.f32 	%f177, [%rd49];
	mul.f32 	%f178, %f177, %f1;
	sub.f32 	%f179, %f178, %f33;
	mul.f32 	%f180, %f32, %f176;
	sub.f32 	%f181, %f179, %f180;
	mul.f32 	%f182, %f35, %f181;
	add.s64 	%rd50, %rd1, %rd47;
	st.global.f32 	[%rd50], %f182;
	add.s32 	%r184, %r224, %r3;
	div.s32 	%r185, %r184, %r26;
	mul.lo.s32 	%r186, %r185, %r26;
	sub.s32 	%r187, %r184, %r186;
	div.s32 	%r188, %r187, %r39;
	mul.lo.s32 	%r189, %r188, %r39;
	sub.s32 	%r190, %r187, %r189;
	mad.lo.s32 	%r191, %r185, %r37, %r1;
	mad.lo.s32 	%r192, %r191, %r38, %r188;
	mad.lo.s32 	%r193, %r192, %r39, %r190;
	mul.wide.s32 	%rd51, %r193, 4;
	add.s64 	%rd52, %rd3, %rd51;
	ld.global.nc.f32 	%f183, [%rd52];
	sub.f32 	%f184, %f183, %f16;
	mul.f32 	%f185, %f17, %f184;
	add.s64 	%rd53, %rd2, %rd51;
	ld.global.nc.f32 	%f186, [%rd53];
	mul.f32 	%f187, %f186, %f1;
	sub.f32 	%f188, %f187, %f33;
	mul.f32 	%f189, %f32, %f185;
	sub.f32 	%f190, %f188, %f189;
	mul.f32 	%f191, %f35, %f190;
	add.s64 	%rd54, %rd1, %rd51;
	st.global.f32 	[%rd54], %f191;
	add.s32 	%r194, %r184, %r3;
	div.s32 	%r195, %r194, %r26;
	mul.lo.s32 	%r196, %r195, %r26;
	sub.s32 	%r197, %r194, %r196;
	div.s32 	%r198, %r197, %r39;
	mul.lo.s32 	%r199, %r198, %r39;
	sub.s32 	%r200, %r197, %r199;
	mad.lo.s32 	%r201, %r195, %r37, %r1;
	mad.lo.s32 	%r202, %r201, %r38, %r198;
	mad.lo.s32 	%r203, %r202, %r39, %r200;
	mul.wide.s32 	%rd55, %r203, 4;
	add.s64 	%rd56, %rd3, %rd55;
	ld.global.nc.f32 	%f192, [%rd56];
	sub.f32 	%f193, %f192, %f16;
	mul.f32 	%f194, %f17, %f193;
	add.s64 	%rd57, %rd2, %rd55;
	ld.global.nc.f32 	%f195, [%rd57];
	mul.f32 	%f196, %f195, %f1;
	sub.f32 	%f197, %f196, %f33;
	mul.f32 	%f198, %f32, %f194;
	sub.f32 	%f199, %f197, %f198;
	mul.f32 	%f200, %f35, %f199;
	add.s64 	%rd58, %rd1, %rd55;
	st.global.f32 	[%rd58], %f200;
	add.s32 	%r204, %r194, %r3;
	div.s32 	%r205, %r204, %r26;
	mul.lo.s32 	%r206, %r205, %r26;
	sub.s32 	%r207, %r204, %r206;
	div.s32 	%r208, %r207, %r39;
	mul.lo.s32 	%r209, %r208, %r39;
	sub.s32 	%r210, %r207, %r209;
	mad.lo.s32 	%r211, %r205, %r37, %r1;
	mad.lo.s32 	%r212, %r211, %r38, %r208;
	mad.lo.s32 	%r213, %r212, %r39, %r210;
	mul.wide.s32 	%rd59, %r213, 4;
	add.s64 	%rd60, %rd3, %rd59;
	ld.global.nc.f32 	%f201, [%rd60];
	sub.f32 	%f202, %f201, %f16;
	mul.f32 	%f203, %f17, %f202;
	add.s64 	%rd61, %rd2, %rd59;
	ld.global.nc.f32 	%f204, [%rd61];
	mul.f32 	%f205, %f204, %f1;
	sub.f32 	%f206, %f205, %f33;
	mul.f32 	%f207, %f32, %f203;
	sub.f32 	%f208, %f206, %f207;
	mul.f32 	%f209, %f35, %f208;
	add.s64 	%rd62, %rd1, %rd59;
	st.global.f32 	[%rd62], %f209;
	add.s32 	%r224, %r204, %r3;
	setp.lt.s32 	%p33, %r224, %r4;
	@%p33 bra 	$L__BB1_46;
$L__BB1_47:
	ret;

}


// ===== COMPILED SASS (sm_100) =====

	.target	sm_100

	.elftype	@"ET_EXEC"


//--------------------- .note.nv.tkinfo           --------------------------
	.section	.note.nv.tkinfo,"",@"SHT_NOTE"
	.sectionflags	@"SHF_NOTE_NV_TKINFO"
	.tkinfo
        /*0018*/ 	.word	0x00000002
        /*0030*/ 	.string	""
        /*0030*/ 	.string	"ptxas"
        /*0030*/ 	.string	"Cuda compilation tools, release 13.0, V13.0.88"
        /*0030*/ 	.string	"Build cuda_13.0.r13.0/compiler.36424714_0"
        /*0030*/ 	.string	"-arch sm_100 -m 64 "



//--------------------- .note.nv.cuinfo           --------------------------
	.section	.note.nv.cuinfo,"",@"SHT_NOTE"
	.sectionflags	@"SHF_NOTE_NV_CUINFO"
        /*0018*/ 	.short	0x0002
        /*001a*/ 	.short	0x0064
        /*001c*/ 	.short	0x0082
	.zero		2


//--------------------- .nv.info                  --------------------------
	.section	.nv.info,"",@"SHT_CUDA_INFO"
	.align	4


	//----- nvinfo : EIATTR_REGCOUNT
	.align		4
        /*0000*/ 	.byte	0x04, 0x2f
        /*0002*/ 	.short	(.L_1 - .L_0)
	.align		4
.L_0:
        /*0004*/ 	.word	index@(_Z13batch_norm_4dILi64EEvPKfPfS1_S1_iiiif)
        /*0008*/ 	.word	0x00000020


	//----- nvinfo : EIATTR_FRAME_SIZE
	.align		4
.L_1:
        /*000c*/ 	.byte	0x04, 0x11
        /*000e*/ 	.short	(.L_3 - .L_2)
	.align		4
.L_2:
        /*0010*/ 	.word	index@($__internal_2_$__cuda_sm3x_div_rn_noftz_f32_slowpath)
        /*0014*/ 	.word	0x00000000


	//----- nvinfo : EIATTR_FRAME_SIZE
	.align		4
.L_3:
        /*0018*/ 	.byte	0x04, 0x11
        /*001a*/ 	.short	(.L_5 - .L_4)
	.align		4
.L_4:
        /*001c*/ 	.word	index@($__internal_1_$__cuda_sm20_sqrt_rn_f32_slowpath)
        /*0020*/ 	.word	0x00000000


	//----- nvinfo : EIATTR_FRAME_SIZE
	.align		4
.L_5:
        /*0024*/ 	.byte	0x04, 0x11
        /*0026*/ 	.short	(.L_7 - .L_6)
	.align		4
.L_6:
        /*0028*/ 	.word	index@(_Z13batch_norm_4dILi64EEvPKfPfS1_S1_iiiif)
        /*002c*/ 	.word	0x00000000


	//----- nvinfo : EIATTR_REGCOUNT
	.align		4
.L_7:
        /*0030*/ 	.byte	0x04, 0x2f
        /*0032*/ 	.short	(.L_9 - .L_8)
	.align		4
.L_8:
        /*0034*/ 	.word	index@(_Z22batch_norm_4d_backwardILi64EEvPKfS1_PfS1_S2_S2_iiiif)
        /*0038*/ 	.word	0x00000020


	//----- nvinfo : EIATTR_FRAME_SIZE
	.align		4
.L_9:
        /*003c*/ 	.byte	0x04, 0x11
        /*003e*/ 	.short	(.L_11 - .L_10)
	.align		4
.L_10:
        /*0040*/ 	.word	index@($__internal_0_$__cuda_sm3x_div_rn_noftz_f32_slowpath)
        /*0044*/ 	.word	0x00000000


	//----- nvinfo : EIATTR_FRAME_SIZE
	.align		4
.L_11:
        /*0048*/ 	.byte	0x04, 0x11
        /*004a*/ 	.short	(.L_13 - .L_12)
	.align		4
.L_12:
        /*004c*/ 	.word	index@(_Z22batch_norm_4d_backwardILi64EEvPKfS1_PfS1_S2_S2_iiiif)
        /*0050*/ 	.word	0x00000000


	//----- nvinfo : EIATTR_MIN_STACK_SIZE
	.align		4
.L_13:
        /*0054*/ 	.byte	0x04, 0x12
        /*0056*/ 	.short	(.L_15 - .L_14)
	.align		4
.L_14:
        /*0058*/ 	.word	index@(_Z22batch_norm_4d_backwardILi64EEvPKfS1_PfS1_S2_S2_iiiif)
        /*005c*/ 	.word	0x00000000


	//----- nvinfo : EIATTR_MIN_STACK_SIZE
	.align		4
.L_15:
        /*0060*/ 	.byte	0x04, 0x12
        /*0062*/ 	.short	(.L_17 - .L_16)
	.align		4
.L_16:
        /*0064*/ 	.word	index@(_Z13batch_norm_4dILi64EEvPKfPfS1_S1_iiiif)
        /*0068*/ 	.word	0x00000000
.L_17:


//--------------------- .nv.compat                --------------------------
	.section	.nv.compat,"",@"SHT_CUDA_COMPAT_INFO"
	.align	4
        /*0000*/ 	.byte	0x02, 0x09, 0x00, 0x00, 0x02, 0x02, 0x01, 0x00, 0x02, 0x05, 0x05, 0x00, 0x03, 0x07, 0x01, 0x01
        /*0010*/ 	.byte	0x02, 0x03, 0x00, 0x00, 0x02, 0x06, 0x01, 0x00, 0x04, 0x0b, 0x08, 0x00, 0x01, 0x00, 0x00, 0x00
        /*0020*/ 	.byte	0x00, 0x00, 0x00, 0x00


//--------------------- .nv.info._Z22batch_norm_4d_backwardILi64EEvPKfS1_PfS1_S2_S2_iiiif --------------------------
	.section	.nv.info._Z22batch_norm_4d_backwardILi64EEvPKfS1_PfS1_S2_S2_iiiif,"",@"SHT_CUDA_INFO"
	.sectionflags	@""
	.align	4


	//----- nvinfo : EIATTR_CUDA_API_VERSION
	.align		4
        /*0000*/ 	.byte	0x04, 0x37
        /*0002*/ 	.short	(.L_19 - .L_18)
.L_18:
        /*0004*/ 	.word	0x00000082


	//----- nvinfo : EIATTR_KPARAM_INFO
	.align		4
.L_19:
        /*0008*/ 	.byte	0x04, 0x17
        /*000a*/ 	.short	(.L_21 - .L_20)
.L_20:
        /*000c*/ 	.word	0x00000000
        /*0010*/ 	.short	0x000a
        /*0012*/ 	.short	0x0040
        /*0014*/ 	.byte	0x00, 0xf0, 0x11, 0x00


	//----- nvinfo : EIATTR_KPARAM_INFO
	.align		4
.L_21:
        /*0018*/ 	.byte	0x04, 0x17
        /*001a*/ 	.short	(.L_23 - .L_22)
.L_22:
        /*001c*/ 	.word	0x00000000
        /*0020*/ 	.short	0x0009
        /*0022*/ 	.short	0x003c
        /*0024*/ 	.byte	0x00, 0xf0, 0x11, 0x00


	//----- nvinfo : EIATTR_KPARAM_INFO
	.align		4
.L_23:
        /*0028*/ 	.byte	0x04, 0x17
        /*002a*/ 	.short	(.L_25 - .L_24)
.L_24:
        /*002c*/ 	.word	0x00000000
        /*0030*/ 	.short	0x0008
        /*0032*/ 	.short	0x0038
        /*0034*/ 	.byte	0x00, 0xf0, 0x11, 0x00


	//----- nvinfo : EIATTR_KPARAM_INFO
	.align		4
.L_25:
        /*0038*/ 	.byte	0x04, 0x17
        /*003a*/ 	.short	(.L_27 - .L_26)
.L_26:
        /*003c*/ 	.word	0x00000000
        /*0040*/ 	.short	0x0007
        /*0042*/ 	.short	0x0034
        /*0044*/ 	.byte	0x00, 0xf0, 0x11, 0x00


	//----- nvinfo : EIATTR_KPARAM_INFO
	.align		4
.L_27:
        /*0048*/ 	.byte	0x04, 0x17
        /*004a*/ 	.short	(.L_29 - .L_28)
.L_28:
        /*004c*/ 	.word	0x00000000
        /*0050*/ 	.short	0x0006
        /*0052*/ 	.short	0x0030
        /*0054*/ 	.byte	0x00, 0xf0, 0x11, 0x00


	//----- nvinfo : EIATTR_KPARAM_INFO
	.align		4
.L_29:
        /*0058*/ 	.byte	0x04, 0x17
        /*005a*/ 	.short	(.L_31 - .L_30)
.L_30:
        /*005c*/ 	.word	0x00000000
        /*0060*/ 	.short	0x0005
        /*0062*/ 	.short	0x0028
        /*0064*/ 	.byte	0x00, 0xf5, 0x21, 0x00


	//----- nvinfo : EIATTR_KPARAM_INFO
	.align		4
.L_31:
        /*0068*/ 	.byte	0x04, 0x17
        /*006a*/ 	.short	(.L_33 - .L_32)
.L_32:
        /*006c*/ 	.word	0x00000000
        /*0070*/ 	.short	0x0004
        /*0072*/ 	.short	0x0020
        /*0074*/ 	.byte	0x00, 0xf5, 0x21, 0x00


	//----- nvinfo : EIATTR_KPARAM_INFO
	.align		4
.L_33:
        /*0078*/ 	.byte	0x04, 0x17
        /*007a*/ 	.short	(.L_35 - .L_34)
.L_34:
        /*007c*/ 	.word	0x00000000
        /*0080*/ 	.short	0x0003
        /*0082*/ 	.short	0x0018
        /*0084*/ 	.byte	0x00, 0xf5, 0x21, 0x00


	//----- nvinfo : EIATTR_KPARAM_INFO
	.align		4
.L_35:
        /*0088*/ 	.byte	0x04, 0x17
        /*008a*/ 	.short	(.L_37 - .L_36)
.L_36:
        /*008c*/ 	.word	0x00000000
        /*0090*/ 	.short	0x0002
        /*0092*/ 	.short	0x0010
        /*0094*/ 	.byte	0x00, 0xf5, 0x21, 0x00


	//----- nvinfo : EIATTR_KPARAM_INFO
	.align		4
.L_37:
        /*0098*/ 	.byte	0x04, 0x17
        /*009a*/ 	.short	(.L_39 - .L_38)
.L_38:
        /*009c*/ 	.word	0x00000000
        /*00a0*/ 	.short	0x0001
        /*00a2*/ 	.short	0x0008
        /*00a4*/ 	.byte	0x00, 0xf5, 0x21, 0x00


	//----- nvinfo : EIATTR_KPARAM_INFO
	.align		4
.L_39:
        /*00a8*/ 	.byte	0x04, 0x17
        /*00aa*/ 	.short	(.L_41 - .L_40)
.L_40:
        /*00ac*/ 	.word	0x00000000
        /*00b0*/ 	.short	0x0000
        /*00b2*/ 	.short	0x0000
        /*00b4*/ 	.byte	0x00, 0xf5, 0x21, 0x00


	//----- nvinfo : EIATTR_SPARSE_MMA_MASK
	.align		4
.L_41:
        /*00b8*/ 	.byte	0x03, 0x50
        /*00ba*/ 	.short	0x0000


	//----- nvinfo : EIATTR_MAXREG_COUNT
	.align		4
        /*00bc*/ 	.byte	0x03, 0x1b
        /*00be*/ 	.short	0x00ff


	//----- nvinfo : EIATTR_NUM_BARRIERS
	.align		4
        /*00c0*/ 	.byte	0x02, 0x4c
        /*00c2*/ 	.byte	0x01
	.zero		1


	//----- nvinfo : EIATTR_MERCURY_ISA_VERSION
	.align		4
        /*00c4*/ 	.byte	0x03, 0x5f
        /*00c6*/ 	.short	0x0101


	//----- nvinfo : EIATTR_VRC_CTA_INIT_COUNT
	.align		4
        /*00c8*/ 	.byte	0x02, 0x4a
	.zero		1
	.zero		1


	//----- nvinfo : EIATTR_EXIT_INSTR_OFFSETS
	.align		4
        /*00cc*/ 	.byte	0x04, 0x1c
        /*00ce*/ 	.short	(.L_43 - .L_42)


	//   ....[0]....
.L_42:
        /*00d0*/ 	.word	0x00000040


	//   ....[1]....
        /*00d4*/ 	.word	0x00003670


	//   ....[2]....
        /*00d8*/ 	.word	0x00003ee0


	//   ....[3]....
        /*00dc*/ 	.word	0x00004d40


	//----- nvinfo : EIATTR_CRS_STACK_SIZE
	.align		4
.L_43:
        /*00e0*/ 	.byte	0x04, 0x1e
        /*00e2*/ 	.short	(.L_45 - .L_44)
.L_44:
        /*00e4*/ 	.word	0x00000000


	//----- nvinfo : EIATTR_CBANK_PARAM_SIZE
	.align		4
.L_45:
        /*00e8*/ 	.byte	0x03, 0x19
        /*00ea*/ 	.short	0x0044


	//----- nvinfo : EIATTR_PARAM_CBANK
	.align		4
        /*00ec*/ 	.byte	0x04, 0x0a
        /*00ee*/ 	.short	(.L_47 - .L_46)
	.align		4
.L_46:
        /*00f0*/ 	.word	index@(.nv.constant0._Z22batch_norm_4d_backwardILi64EEvPKfS1_PfS1_S2_S2_iiiif)
        /*00f4*/ 	.short	0x0380
        /*00f6*/ 	.short	0x0044


	//----- nvinfo : EIATTR_SW_WAR
	.align		4
.L_47:
        /*00f8*/ 	.byte	0x04, 0x36
        /*00fa*/ 	.short	(.L_49 - .L_48)
.L_48:
        /*00fc*/ 	.word	0x00000008
.L_49:


//--------------------- .nv.info._Z13batch_norm_4dILi64EEvPKfPfS1_S1_iiiif --------------------------
	.section	.nv.info._Z13batch_norm_4dILi64EEvPKfPfS1_S1_iiiif,"",@"SHT_CUDA_INFO"
	.sectionflags	@""
	.align	4


	//----- nvinfo : EIATTR_CUDA_API_VERSION
	.align		4
        /*0000*/ 	.byte	0x04, 0x37
        /*0002*/ 	.short	(.L_51 - .L_50)
.L_50:
        /*0004*/ 	.word	0x00000082


	//----- nvinfo : EIATTR_KPARAM_INFO
	.align		4
.L_51:
        /*0008*/ 	.byte	0x04, 0x17
        /*000a*/ 	.short	(.L_53 - .L_52)
.L_52:
        /*000c*/ 	.word	0x00000000
        /*0010*/ 	.short	0x0008
        /*0012*/ 	.short	0x0030
        /*0014*/ 	.byte	0x00, 0xf0, 0x11, 0x00


	//----- nvinfo : EIATTR_KPARAM_INFO
	.align		4
.L_53:
        /*0018*/ 	.byte	0x04, 0x17
        /*001a*/ 	.short	(.L_55 - .L_54)
.L_54:
        /*001c*/ 	.word	0x00000000
        /*0020*/ 	.short	0x0007
        /*0022*/ 	.short	0x002c
        /*0024*/ 	.byte	0x00, 0xf0, 0x11, 0x00


	//----- nvinfo : EIATTR_KPARAM_INFO
	.align		4
.L_55:
        /*0028*/ 	.byte	0x04, 0x17
        /*002a*/ 	.short	(.L_57 - .L_56)
.L_56:
        /*002c*/ 	.word	0x00000000
        /*0030*/ 	.short	0x0006
        /*0032*/ 	.short	0x0028
        /*0034*/ 	.byte	0x00, 0xf0, 0x11, 0x00


	//----- nvinfo : EIATTR_KPARAM_INFO
	.align		4
.L_57:
        /*0038*/ 	.byte	0x04, 0x17
        /*003a*/ 	.short	(.L_59 - .L_58)
.L_58:
        /*003c*/ 	.word	0x00000000
        /*0040*/ 	.short	0x0005
        /*0042*/ 	.short	0x0024
        /*0044*/ 	.byte	0x00, 0xf0, 0x11, 0x00


	//----- nvinfo : EIATTR_KPARAM_INFO
	.align		4
.L_59:
        /*0048*/ 	.byte	0x04, 0x17
        /*004a*/ 	.short	(.L_61 - .L_60)
.L_60:
        /*004c*/ 	.word	0x00000000
        /*0050*/ 	.short	0x0004
        /*0052*/ 	.short	0x0020
        /*0054*/ 	.byte	0x00, 0xf0, 0x11, 0x00


	//----- nvinfo : EIATTR_KPARAM_INFO
	.align		4
.L_61:
        /*0058*/ 	.byte	0x04, 0x17
        /*005a*/ 	.short	(.L_63 - .L_62)
.L_62:
        /*005c*/ 	.word	0x00000000
        /*0060*/ 	.short	0x0003
        /*0062*/ 	.short	0x0018
        /*0064*/ 	.byte	0x00, 0xf5, 0x21, 0x00


	//----- nvinfo : EIATTR_KPARAM_INFO
	.align		4
.L_63:
        /*0068*/ 	.byte	0x04, 0x17
        /*006a*/ 	.short	(.L_65 - .L_64)
.L_64:
        /*006c*/ 	.word	0x00000000
        /*0070*/ 	.short	0x0002
        /*0072*/ 	.short	0x0010
        /*0074*/ 	.byte	0x00, 0xf5, 0x21, 0x00


	//----- nvinfo : EIATTR_KPARAM_INFO
	.align		4
.L_65:
        /*0078*/ 	.byte	0x04, 0x17
        /*007a*/ 	.short	(.L_67 - .L_66)
.L_66:
        /*007c*/ 	.word	0x00000000
        /*0080*/ 	.short	0x0001
        /*0082*/ 	.short	0x0008
        /*0084*/ 	.byte	0x00, 0xf5, 0x21, 0x00


	//----- nvinfo : EIATTR_KPARAM_INFO
	.align		4
.L_67:
        /*0088*/ 	.byte	0x04, 0x17
        /*008a*/ 	.short	(.L_69 - .L_68)
.L_68:
        /*008c*/ 	.word	0x00000000
        /*0090*/ 	.short	0x0000
        /*0092*/ 	.short	0x0000
        /*0094*/ 	.byte	0x00, 0xf5, 0x21, 0x00


	//----- nvinfo : EIATTR_SPARSE_MMA_MASK
	.align		4
.L_69:
        /*0098*/ 	.byte	0x03, 0x50
        /*009a*/ 	.short	0x0000


	//----- nvinfo : EIATTR_MAXREG_COUNT
	.align		4
        /*009c*/ 	.byte	0x03, 0x1b
        /*009e*/ 	.short	0x00ff


	//----- nvinfo : EIATTR_NUM_BARRIERS
	.align		4
        /*00a0*/ 	.byte	0x02, 0x4c
        /*00a2*/ 	.byte	0x01
	.zero		1


	//----- nvinfo : EIATTR_MERCURY_ISA_VERSION
	.align		4
        /*00a4*/ 	.byte	0x03, 0x5f
        /*00a6*/ 	.short	0x0101


	//----- nvinfo : EIATTR_VRC_CTA_INIT_COUNT
	.align		4
        /*00a8*/ 	.byte	0x02, 0x4a
	.zero		1
	.zero		1


	//----- nvinfo : EIATTR_EXIT_INSTR_OFFSETS
	.align		4
        /*00ac*/ 	.byte	0x04, 0x1c
        /*00ae*/ 	.short	(.L_71 - .L_70)


	//   ....[0]....
.L_70:
        /*00b0*/ 	.word	0x00000040


	//   ....[1]....
        /*00b4*/ 	.word	0x00001a30


	//   ....[2]....
        /*00b8*/ 	.word	0x00002370


	//   ....[3]....
        /*00bc*/ 	.word	0x000036a0


	//----- nvinfo : EIATTR_CRS_STACK_SIZE
	.align		4
.L_71:
        /*00c0*/ 	.byte	0x04, 0x1e
        /*00c2*/ 	.short	(.L_73 - .L_72)
.L_72:
        /*00c4*/ 	.word	0x00000000


	//----- nvinfo : EIATTR_CBANK_PARAM_SIZE
	.align		4
.L_73:
        /*00c8*/ 	.byte	0x03, 0x19
        /*00ca*/ 	.short	0x0034


	//----- nvinfo : EIATTR_PARAM_CBANK
	.align		4
        /*00cc*/ 	.byte	0x04, 0x0a
        /*00ce*/ 	.short	(.L_75 - .L_74)
	.align		4
.L_74:
        /*00d0*/ 	.word	index@(.nv.constant0._Z13batch_norm_4dILi64EEvPKfPfS1_S1_iiiif)
        /*00d4*/ 	.short	0x0380
        /*00d6*/ 	.short	0x0034


	//----- nvinfo : EIATTR_SW_WAR
	.align		4
.L_75:
        /*00d8*/ 	.byte	0x04, 0x36
        /*00da*/ 	.short	(.L_77 - .L_76)
.L_76:
        /*00dc*/ 	.word	0x00000008
.L_77:


//--------------------- .nv.callgraph             --------------------------
	.section	.nv.callgraph,"",@"SHT_CUDA_CALLGRAPH"
	.align	4
	.sectionentsize	8
	.align		4
        /*0000*/ 	.word	0x00000000
	.align		4
        /*0004*/ 	.word	0xffffffff
	.align		4
        /*0008*/ 	.word	0x00000000
	.align		4
        /*000c*/ 	.word	0xfffffffe
	.align		4
        /*0010*/ 	.word	0x00000000
	.align		4
        /*0014*/ 	.word	0xfffffffd
	.align		4
        /*0018*/ 	.word	0x00000000
	.align		4
        /*001c*/ 	.word	0xfffffffc


//--------------------- .text._Z22batch_norm_4d_backwardILi64EEvPKfS1_PfS1_S2_S2_iiiif --------------------------
	.section	.text._Z22batch_norm_4d_backwardILi64EEvPKfS1_PfS1_S2_S2_iiiif,"ax",@progbits
	.align	128
        .global         _Z22batch_norm_4d_backwardILi64EEvPKfS1_PfS1_S2_S2_iiiif
        .type           _Z22batch_norm_4d_backwardILi64EEvPKfS1_PfS1_S2_S2_iiiif,@function
        .size           _Z22batch_norm_4d_backwardILi64EEvPKfS1_PfS1_S2_S2_iiiif,(.L_x_79 - _Z22batch_norm_4d_backwardILi64EEvPKfS1_PfS1_S2_S2_iiiif)
        .other          _Z22batch_norm_4d_backwardILi64EEvPKfS1_PfS1_S2_S2_iiiif,@"STO_CUDA_ENTRY STV_DEFAULT"
_Z22batch_norm_4d_backwardILi64EEvPKfS1_PfS1_S2_S2_iiiif:
.text._Z22batch_norm_4d_backwardILi64EEvPKfS1_PfS1_S2_S2_iiiif:
[----:B------:R-:W-:Y:S01]  /*0000*/  LDC R1, c[0x0][0x37c] ;  /* 0x0000df00ff017b82 */ /* 0x000fe20000000800 */
[----:B------:R-:W0:Y:S01]  /*0010*/  S2R R0, SR_CTAID.X ;  /* 0x0000000000007919 */ /* 0x000e220000002500 */
[----:B------:R-:W0:Y:S02]  /*0020*/  LDCU UR4, c[0x0][0x3b4] ;  /* 0x00007680ff0477ac */ /* 0x000e240008000800 */
[----:B0-----:R-:W-:-:S13]  /*0030*/  ISETP.GE.AND P0, PT, R0, UR4, PT ;  /* 0x0000000400007c0c */ /* 0x001fda000bf06270 */
[----:B------:R-:W-:Y:S05]  /*0040*/  @P0 EXIT ;  /* 0x000000000000094d */ /* 0x000fea0003800000 */
[----:B------:R-:W0:Y:S01]  /*0050*/  S2R R2, SR_TID.X ;  /* 0x0000000000027919 */ /* 0x000e220000002100 */
[----:B------:R-:W1:Y:S01]  /*0060*/  LDCU.64 UR10, c[0x0][0x3b8] ;  /* 0x00007700ff0a77ac */ /* 0x000e620008000a00 */
[----:B------:R-:W-:Y:S01]  /*0070*/  BSSY.RECONVERGENT B0, `(.L_x_0) ;  /* 0x000013c000007945 */ /* 0x000fe20003800200 */
[----:B------:R-:W-:Y:S01]  /*0080*/  HFMA2 R6, -RZ, RZ, 0, 0 ;  /* 0x00000000ff067431 */ /* 0x000fe200000001ff */
[----:B------:R-:W2:Y:S01]  /*0090*/  LDCU UR4, c[0x0][0x3b0] ;  /* 0x00007600ff0477ac */ /* 0x000ea20008000800 */
[----:B------:R-:W3:Y:S01]  /*00a0*/  LDCU UR8, c[0x0][0x360] ;  /* 0x00006c00ff0877ac */ /* 0x000ee20008000800 */
[----:B------:R-:W4:Y:S01]  /*00b0*/  LDCU.64 UR6, c[0x0][0x358] ;  /* 0x00006b00ff0677ac */ /* 0x000f220008000a00 */
[----:B------:R-:W0:Y:S01]  /*00c0*/  LDCU UR5, c[0x0][0x3b4] ;  /* 0x00007680ff0577ac */ /* 0x000e220008000800 */
[----:B-1----:R-:W-:Y:S02]  /*00d0*/  IMAD.U32 R10, RZ, RZ, UR10 ;  /* 0x0000000aff0a7e24 */ /* 0x002fe4000f8e00ff */
[----:B------:R-:W-:Y:S01]  /*00e0*/  IMAD.U32 R5, RZ, RZ, UR11 ;  /* 0x0000000bff057e24 */ /* 0x000fe2000f8e00ff */
[----:B------:R-:W1:Y:S01]  /*00f0*/  LDCU UR9, c[0x0][0x3b4] ;  /* 0x00007680ff0977ac */ /* 0x000e620008000800 */
[----:B--2---:R-:W-:Y:S01]  /*0100*/  IMAD R4, R10, UR4, RZ ;  /* 0x000000040a047c24 */ /* 0x004fe2000f8e02ff */
[----:B------:R-:W2:Y:S03]  /*0110*/  LDCU UR12, c[0x0][0x3bc] ;  /* 0x00007780ff0c77ac */ /* 0x000ea60008000800 */
[----:B------:R-:W-:-:S02]  /*0120*/  IMAD R3, R4, R5, RZ ;  /* 0x0000000504037224 */ /* 0x000fc400078e02ff */
[----:B------:R-:W-:Y:S01]  /*0130*/  IMAD.MOV.U32 R4, RZ, RZ, RZ ;  /* 0x000000ffff047224 */ /* 0x000fe200078e00ff */
[----:B------:R-:W1:Y:S02]  /*0140*/  LDCU UR13, c[0x0][0x3bc] ;  /* 0x00007780ff0d77ac */ /* 0x000e640008000800 */
[----:B0-----:R-:W-:Y:S01]  /*0150*/  ISETP.GE.AND P0, PT, R2, R3, PT ;  /* 0x000000030200720c */ /* 0x001fe20003f06270 */
[----:B------:R-:W0:Y:S01]  /*0160*/  LDCU UR10, c[0x0][0x3b8] ;  /* 0x00007700ff0a77ac */ /* 0x000e220008000800 */
[----:B------:R-:W0:Y:S11]  /*0170*/  LDCU UR4, c[0x0][0x3b8] ;  /* 0x00007700ff0477ac */ /* 0x000e360008000800 */
[----:B--234-:R-:W-:Y:S05]  /*0180*/  @P0 BRA `(.L_x_1) ;  /* 0x0000001000a80947 */ /* 0x01cfea0003800000 */
[----:B------:R-:W2:Y:S01]  /*0190*/  I2F.U32.RP R11, UR8 ;  /* 0x00000008000b7d06 */ /* 0x000ea20008209000 */
[----:B------:R-:W-:Y:S01]  /*01a0*/  VIADD R4, R2, UR8 ;  /* 0x0000000802047c36 */ /* 0x000fe20008000000 */
[----:B------:R-:W-:Y:S01]  /*01b0*/  ISETP.NE.U32.AND P2, PT, RZ, UR8, PT ;  /* 0x00000008ff007c0c */ /* 0x000fe2000bf45070 */
[----:B------:R-:W-:Y:S01]  /*01c0*/  BSSY.RECONVERGENT B1, `(.L_x_2) ;  /* 0x0000067000017945 */ /* 0x000fe20003800200 */
[----:B------:R-:W-:Y:S02]  /*01d0*/  MOV R14, R2 ;  /* 0x00000002000e7202 */ /* 0x000fe40000000f00 */
[----:B------:R-:W-:Y:S02]  /*01e0*/  ISETP.GE.U32.AND P0, PT, R4, R3, PT ;  /* 0x000000030400720c */ /* 0x000fe40003f06070 */
[----:B------:R-:W-:Y:S02]  /*01f0*/  VIMNMX.U32 R9, PT, PT, R3, R4, !PT ;  /* 0x0000000403097248 */ /* 0x000fe40007fe0000 */
[----:B------:R-:W-:-:S04]  /*0200*/  SEL R8, RZ, 0x1, P0 ;  /* 0x00000001ff087807 */ /* 0x000fc80000000000 */
[----:B------:R-:W-:Y:S01]  /*0210*/  IADD3 R9, PT, PT, R9, -R4, -R8 ;  /* 0x8000000409097210 */ /* 0x000fe20007ffe808 */
[----:B--2---:R-:W2:Y:S02]  /*0220*/  MUFU.RCP R11, R11 ;  /* 0x0000000b000b7308 */ /* 0x004ea40000001000 */
[----:B--2---:R-:W-:-:S06]  /*0230*/  VIADD R6, R11, 0xffffffe ;  /* 0x0ffffffe0b067836 */ /* 0x004fcc0000000000 */
[----:B------:R2:W3:Y:S02]  /*0240*/  F2I.FTZ.U32.TRUNC.NTZ R7, R6 ;  /* 0x0000000600077305 */ /* 0x0004e4000021f000 */
[----:B--2---:R-:W-:Y:S01]  /*0250*/  IMAD.MOV.U32 R6, RZ, RZ, RZ ;  /* 0x000000ffff067224 */ /* 0x004fe200078e00ff */
[----:B---3--:R-:W-:-:S05]  /*0260*/  IADD3 R13, PT, PT, RZ, -R7, RZ ;  /* 0x80000007ff0d7210 */ /* 0x008fca0007ffe0ff */
[----:B------:R-:W-:-:S04]  /*0270*/  IMAD R13, R13, UR8, RZ ;  /* 0x000000080d0d7c24 */ /* 0x000fc8000f8e02ff */
[----:B------:R-:W-:-:S04]  /*0280*/  IMAD.HI.U32 R12, R7, R13, R6 ;  /* 0x0000000d070c7227 */ /* 0x000fc800078e0006 */
[----:B------:R-:W-:Y:S02]  /*0290*/  IMAD.MOV.U32 R6, RZ, RZ, RZ ;  /* 0x000000ffff067224 */ /* 0x000fe400078e00ff */
[----:B------:R-:W-:-:S05]  /*02a0*/  IMAD.HI.U32 R7, R12, R9, RZ ;  /* 0x000000090c077227 */ /* 0x000fca00078e00ff */
[----:B------:R-:W-:-:S05]  /*02b0*/  IADD3 R4, PT, PT, -R7, RZ, RZ ;  /* 0x000000ff07047210 */ /* 0x000fca0007ffe1ff */
[----:B------:R-:W-:-:S05]  /*02c0*/  IMAD R9, R4, UR8, R9 ;  /* 0x0000000804097c24 */ /* 0x000fca000f8e0209 */
[----:B------:R-:W-:-:S13]  /*02d0*/  ISETP.GE.U32.AND P0, PT, R9, UR8, PT ;  /* 0x0000000809007c0c */ /* 0x000fda000bf06070 */
[----:B------:R-:W-:Y:S02]  /*02e0*/  @P0 VIADD R9, R9, -UR8 ;  /* 0x8000000809090c36 */ /* 0x000fe40008000000 */
[----:B------:R-:W-:-:S03]  /*02f0*/  @P0 VIADD R7, R7, 0x1 ;  /* 0x0000000107070836 */ /* 0x000fc60000000000 */
[----:B------:R-:W-:-:S13]  /*0300*/  ISETP.GE.U32.AND P1, PT, R9, UR8, PT ;  /* 0x0000000809007c0c */ /* 0x000fda000bf26070 */
[----:B------:R-:W-:Y:S02]  /*0310*/  @P1 IADD3 R7, PT, PT, R7, 0x1, RZ ;  /* 0x0000000107071810 */ /* 0x000fe40007ffe0ff */
[----:B------:R-:W-:-:S05]  /*0320*/  @!P2 LOP3.LUT R7, RZ, UR8, RZ, 0x33, !PT ;  /* 0x00000008ff07ac12 */ /* 0x000fca000f8e33ff */
[----:B------:R-:W-:Y:S02]  /*0330*/  IMAD.IADD R12, R8, 0x1, R7 ;  /* 0x00000001080c7824 */ /* 0x000fe400078e0207 */
[----:B------:R-:W-:-:S03]  /*0340*/  IMAD R7, R10, R5, RZ ;  /* 0x000000050a077224 */ /* 0x000fc600078e02ff */
[C---:B------:R-:W-:Y:S02]  /*0350*/  LOP3.LUT R4, R12.reuse, 0x3, RZ, 0xc0, !PT ;  /* 0x000000030c047812 */ /* 0x040fe400078ec0ff */
[----:B------:R-:W-:Y:S02]  /*0360*/  ISETP.GE.U32.AND P0, PT, R12, 0x3, PT ;  /* 0x000000030c00780c */ /* 0x000fe40003f06070 */
[----:B------:R-:W-:Y:S01]  /*0370*/  ISETP.NE.AND P1, PT, R4, 0x3, PT ;  /* 0x000000030400780c */ /* 0x000fe20003f25270 */
[----:B------:R-:W-:-:S12]  /*0380*/  IMAD.MOV.U32 R4, RZ, RZ, RZ ;  /* 0x000000ffff047224 */ /* 0x000fd800078e00ff */
[----:B------:R-:W-:Y:S05]  /*0390*/  @!P1 BRA `(.L_x_3) ;  /* 0x0000000400249947 */ /* 0x000fea0003800000 */
[----:B------:R-:W-:Y:S01]  /*03a0*/  IABS R15, R7 ;  /* 0x00000007000f7213 */ /* 0x000fe20000000000 */
[----:B------:R-:W2:Y:S01]  /*03b0*/  LDC.64 R8, c[0x0][0x388] ;  /* 0x0000e200ff087b82 */ /* 0x000ea20000000a00 */
[----:B------:R-:W-:Y:S01]  /*03c0*/  IMAD.MOV.U32 R16, RZ, RZ, RZ ;  /* 0x000000ffff107224 */ /* 0x000fe200078e00ff */
[----:B------:R-:W-:Y:S01]  /*03d0*/  ISETP.NE.AND P1, PT, R5, RZ, PT ;  /* 0x000000ff0500720c */ /* 0x000fe20003f25270 */
[----:B------:R-:W3:Y:S01]  /*03e0*/  I2F.RP R10, R15 ;  /* 0x0000000f000a7306 */ /* 0x000ee20000209400 */
[----:B------:R-:W-:-:S07]  /*03f0*/  IMAD.MOV.U32 R14, RZ, RZ, R2 ;  /* 0x000000ffff0e7224 */ /* 0x000fce00078e0002 */
[----:B---3--:R-:W3:Y:S02]  /*0400*/  MUFU.RCP R10, R10 ;  /* 0x0000000a000a7308 */ /* 0x008ee40000001000 */
[----:B---3--:R-:W-:-:S06]  /*0410*/  VIADD R11, R10, 0xffffffe ;  /* 0x0ffffffe0a0b7836 */ /* 0x008fcc0000000000 */
[----:B------:R-:W3:Y:S02]  /*0420*/  F2I.FTZ.U32.TRUNC.NTZ R17, R11 ;  /* 0x0000000b00117305 */ /* 0x000ee4000021f000 */
[----:B---3--:R-:W-:-:S05]  /*0430*/  IADD3 R4, PT, PT, RZ, -R17, RZ ;  /* 0x80000011ff047210 */ /* 0x008fca0007ffe0ff */
[----:B------:R-:W-:Y:S02]  /*0440*/  IMAD R13, R4, R15, RZ ;  /* 0x0000000f040d7224 */ /* 0x000fe400078e02ff */
[----:B------:R-:W-:Y:S02]  /*0450*/  VIADD R4, R12, 0x1 ;  /* 0x000000010c047836 */ /* 0x000fe40000000000 */
[----:B------:R-:W-:Y:S01]  /*0460*/  IMAD.HI.U32 R16, R17, R13, R16 ;  /* 0x0000000d11107227 */ /* 0x000fe200078e0010 */
[----:B------:R-:W-:Y:S02]  /*0470*/  LOP3.LUT R17, RZ, R5, RZ, 0x33, !PT ;  /* 0x00000005ff117212 */ /* 0x000fe400078e33ff */
[----:B------:R-:W-:Y:S02]  /*0480*/  LOP3.LUT R18, R4, 0x3, RZ, 0xc0, !PT ;  /* 0x0000000304127812 */ /* 0x000fe400078ec0ff */
[----:B------:R-:W-:-:S03]  /*0490*/  MOV R4, RZ ;  /* 0x000000ff00047202 */ /* 0x000fc60000000f00 */
[----:B--2---:R-:W-:-:S07]  /*04a0*/  IMAD.MOV R18, RZ, RZ, -R18 ;  /* 0x000000ffff127224 */ /* 0x004fce00078e0a12 */
.L_x_4:
[----:B------:R-:W-:Y:S02]  /*04b0*/  IABS R11, R7 ;  /* 0x00000007000b7213 */ /* 0x000fe40000000000 */
[----:B------:R-:W-:Y:S02]  /*04c0*/  IABS R10, R14 ;  /* 0x0000000e000a7213 */ /* 0x000fe40000000000 */
[----:B------:R-:W-:Y:S01]  /*04d0*/  MOV R5, UR12 ;  /* 0x0000000c00057c02 */ /* 0x000fe20008000f00 */
[----:B------:R-:W-:Y:S02]  /*04e0*/  IMAD.MOV R11, RZ, RZ, -R11 ;  /* 0x000000ffff0b7224 */ /* 0x000fe400078e0a0b */
[----:B------:R-:W-:Y:S01]  /*04f0*/  IMAD.HI.U32 R13, R16, R10, RZ ;  /* 0x0000000a100d7227 */ /* 0x000fe200078e00ff */
[----:B------:R-:W-:-:S03]  /*0500*/  IABS R12, R5 ;  /* 0x00000005000c7213 */ /* 0x000fc60000000000 */
[----:B------:R-:W-:Y:S01]  /*0510*/  IMAD R10, R13, R11, R10 ;  /* 0x0000000b0d0a7224 */ /* 0x000fe200078e020a */
[----:B------:R-:W2:Y:S01]  /*0520*/  I2F.RP R19, R12 ;  /* 0x0000000c00137306 */ /* 0x000ea20000209400 */
[----:B------:R-:W-:-:S03]  /*0530*/  IABS R11, R7 ;  /* 0x00000007000b7213 */ /* 0x000fc60000000000 */
[----:B------:R-:W-:-:S04]  /*0540*/  ISETP.GT.U32.AND P3, PT, R15, R10, PT ;  /* 0x0000000a0f00720c */ /* 0x000fc80003f64070 */
[----:B--2---:R-:W2:Y:S09]  /*0550*/  MUFU.RCP R19, R19 ;  /* 0x0000001300137308 */ /* 0x004eb20000001000 */
[----:B------:R-:W-:Y:S02]  /*0560*/  @!P3 IMAD.IADD R10, R10, 0x1, -R11 ;  /* 0x000000010a0ab824 */ /* 0x000fe400078e0a0b */
[----:B------:R-:W-:Y:S01]  /*0570*/  @!P3 VIADD R13, R13, 0x1 ;  /* 0x000000010d0db836 */ /* 0x000fe20000000000 */
[----:B------:R-:W-:-:S02]  /*0580*/  ISETP.NE.AND P3, PT, R7, RZ, PT ;  /* 0x000000ff0700720c */ /* 0x000fc40003f65270 */
[----:B------:R-:W-:Y:S02]  /*0590*/  ISETP.GE.U32.AND P2, PT, R10, R15, PT ;  /* 0x0000000f0a00720c */ /* 0x000fe40003f46070 */
[----:B------:R-:W-:-:S04]  /*05a0*/  LOP3.LUT R10, R14, R7, RZ, 0x3c, !PT ;  /* 0x000000070e0a7212 */ /* 0x000fc800078e3cff */
[----:B------:R-:W-:Y:S02]  /*05b0*/  ISETP.GE.AND P4, PT, R10, RZ, PT ;  /* 0x000000ff0a00720c */ /* 0x000fe40003f86270 */
[----:B--2---:R-:W-:-:S05]  /*05c0*/  IADD3 R10, PT, PT, R19, 0xffffffe, RZ ;  /* 0x0ffffffe130a7810 */ /* 0x004fca0007ffe0ff */
[----:B------:R-:W-:Y:S01]  /*05d0*/  @P2 VIADD R13, R13, 0x1 ;  /* 0x000000010d0d2836 */ /* 0x000fe20000000000 */
[----:B------:R2:W3:Y:S05]  /*05e0*/  F2I.FTZ.U32.TRUNC.NTZ R11, R10 ;  /* 0x0000000a000b7305 */ /* 0x0004ea000021f000 */
[----:B------:R-:W-:Y:S02]  /*05f0*/  @!P4 IADD3 R13, PT, PT, -R13, RZ, RZ ;  /* 0x000000ff0d0dc210 */ /* 0x000fe40007ffe1ff */
[----:B------:R-:W-:Y:S01]  /*0600*/  @!P3 LOP3.LUT R13, RZ, R7, RZ, 0x33, !PT ;  /* 0x00000007ff0db212 */ /* 0x000fe200078e33ff */
[----:B--2---:R-:W-:-:S04]  /*0610*/  HFMA2 R10, -RZ, RZ, 0, 0 ;  /* 0x00000000ff0a7431 */ /* 0x004fc800000001ff */
[----:B------:R-:W-:Y:S02]  /*0620*/  IMAD.MOV R20, RZ, RZ, -R13 ;  /* 0x000000ffff147224 */ /* 0x000fe400078e0a0d */
[----:B------:R-:W-:Y:S02]  /*0630*/  IMAD R13, R13, UR5, R0 ;  /* 0x000000050d0d7c24 */ /* 0x000fe4000f8e0200 */
[----:B---3--:R-:W-:Y:S02]  /*0640*/  IMAD.MOV R19, RZ, RZ, -R11 ;  /* 0x000000ffff137224 */ /* 0x008fe400078e0a0b */
[----:B------:R-:W-:Y:S02]  /*0650*/  IMAD R20, R7, R20, R14 ;  /* 0x0000001407147224 */ /* 0x000fe400078e020e */
[----:B------:R-:W-:-:S03]  /*0660*/  IMAD R19, R19, R12, RZ ;  /* 0x0000000c13137224 */ /* 0x000fc600078e02ff */
[----:B------:R-:W-:Y:S01]  /*0670*/  IABS R21, R20 ;  /* 0x0000001400157213 */ /* 0x000fe20000000000 */
[----:B------:R-:W-:-:S04]  /*0680*/  IMAD.HI.U32 R10, R11, R19, R10 ;  /* 0x000000130b0a7227 */ /* 0x000fc800078e000a */
[----:B------:R-:W-:-:S04]  /*0690*/  IMAD.MOV.U32 R11, RZ, RZ, R21 ;  /* 0x000000ffff0b7224 */ /* 0x000fc800078e0015 */
[----:B------:R-:W-:-:S04]  /*06a0*/  IMAD.HI.U32 R10, R10, R11, RZ ;  /* 0x0000000b0a0a7227 */ /* 0x000fc800078e00ff */
[----:B------:R-:W-:-:S04]  /*06b0*/  IMAD.MOV R19, RZ, RZ, -R10 ;  /* 0x000000ffff137224 */ /* 0x000fc800078e0a0a */
[----:B------:R-:W-:-:S05]  /*06c0*/  IMAD R11, R12, R19, R11 ;  /* 0x000000130c0b7224 */ /* 0x000fca00078e020b */
[----:B------:R-:W-:-:S13]  /*06d0*/  ISETP.GT.U32.AND P3, PT, R12, R11, PT ;  /* 0x0000000b0c00720c */ /* 0x000fda0003f64070 */
[----:B------:R-:W-:Y:S01]  /*06e0*/  @!P3 IADD3 R11, PT, PT, R11, -R12, RZ ;  /* 0x8000000c0b0bb210 */ /* 0x000fe20007ffe0ff */
[----:B------:R-:W-:-:S03]  /*06f0*/  @!P3 VIADD R10, R10, 0x1 ;  /* 0x000000010a0ab836 */ /* 0x000fc60000000000 */
[----:B------:R-:W-:Y:S02]  /*0700*/  ISETP.GE.U32.AND P2, PT, R11, R12, PT ;  /* 0x0000000c0b00720c */ /* 0x000fe40003f46070 */
[----:B------:R-:W-:-:S04]  /*0710*/  LOP3.LUT R11, R20, R5, RZ, 0x3c, !PT ;  /* 0x00000005140b7212 */ /* 0x000fc800078e3cff */
[----:B------:R-:W-:-:S07]  /*0720*/  ISETP.GE.AND P4, PT, R11, RZ, PT ;  /* 0x000000ff0b00720c */ /* 0x000fce0003f86270 */
[----:B------:R-:W-:-:S06]  /*0730*/  @P2 VIADD R10, R10, 0x1 ;  /* 0x000000010a0a2836 */ /* 0x000fcc0000000000 */
[----:B------:R-:W-:-:S04]  /*0740*/  @!P4 IADD3 R10, PT, PT, -R10, RZ, RZ ;  /* 0x000000ff0a0ac210 */ /* 0x000fc80007ffe1ff */
[----:B------:R-:W-:Y:S01]  /*0750*/  SEL R11, R17, R10, !P1 ;  /* 0x0000000a110b7207 */ /* 0x000fe20004800000 */
[----:B0-----:R-:W-:-:S04]  /*0760*/  IMAD.U32 R10, RZ, RZ, UR10 ;  /* 0x0000000aff0a7e24 */ /* 0x001fc8000f8e00ff */
[--C-:B------:R-:W-:Y:S02]  /*0770*/  IMAD.MOV R12, RZ, RZ, -R11.reuse ;  /* 0x000000ffff0c7224 */ /* 0x100fe400078e0a0b */
[----:B------:R-:W-:Y:S02]  /*0780*/  IMAD R13, R13, R10, R11 ;  /* 0x0000000a0d0d7224 */ /* 0x000fe400078e020b */
[----:B------:R-:W-:-:S04]  /*0790*/  IMAD R20, R5, R12, R20 ;  /* 0x0000000c05147224 */ /* 0x000fc800078e0214 */
[----:B------:R-:W-:-:S04]  /*07a0*/  IMAD R13, R13, R5, R20 ;  /* 0x000000050d0d7224 */ /* 0x000fc800078e0214 */
[----:B------:R-:W-:-:S06]  /*07b0*/  IMAD.WIDE R12, R13, 0x4, R8 ;  /* 0x000000040d0c7825 */ /* 0x000fcc00078e0208 */
[----:B------:R-:W2:Y:S01]  /*07c0*/  LDG.E.CONSTANT R13, desc[UR6][R12.64] ;  /* 0x000000060c0d7981 */ /* 0x000ea2000c1e9900 */
[----:B------:R-:W-:Y:S01]  /*07d0*/  IADD3 R18, PT, PT, R18, 0x1, RZ ;  /* 0x0000000112127810 */ /* 0x000fe20007ffe0ff */
[----:B------:R-:W-:-:S03]  /*07e0*/  VIADD R14, R14, UR8 ;  /* 0x000000080e0e7c36 */ /* 0x000fc60008000000 */
[----:B------:R-:W-:Y:S01]  /*07f0*/  ISETP.NE.AND P2, PT, R18, RZ, PT ;  /* 0x000000ff1200720c */ /* 0x000fe20003f45270 */
[C---:B--2---:R-:W-:Y:S01]  /*0800*/  FADD R6, R13.reuse, R6 ;  /* 0x000000060d067221 */ /* 0x044fe20000000000 */
[----:B------:R-:W-:-:S11]  /*0810*/  FFMA R4, R13, R13, R4 ;  /* 0x0000000d0d047223 */ /* 0x000fd60000000004 */
[----:B------:R-:W-:Y:S05]  /*0820*/  @P2 BRA `(.L_x_4) ;  /* 0xfffffffc00202947 */ /* 0x000fea000383ffff */
.L_x_3:
[----:B01----:R-:W-:Y:S05]  /*0830*/  BSYNC.RECONVERGENT B1 ;  /* 0x0000000000017941 */ /* 0x003fea0003800200 */
.L_x_2:
[----:B------:R-:W-:Y:S05]  /*0840*/  @!P0 BRA `(.L_x_1) ;  /* 0x0000000800f88947 */ /* 0x000fea0003800000 */
[----:B------:R-:W-:Y:S01]  /*0850*/  IABS R11, R7 ;  /* 0x00000007000b7213 */ /* 0x000fe20000000000 */
[----:B------:R-:W-:-:S03]  /*0860*/  IMAD.MOV.U32 R12, RZ, RZ, RZ ;  /* 0x000000ffff0c7224 */ /* 0x000fc600078e00ff */
[----:B------:R-:W0:Y:S08]  /*0870*/  I2F.RP R5, R11 ;  /* 0x0000000b00057306 */ /* 0x000e300000209400 */
[----:B0-----:R-:W0:Y:S02]  /*0880*/  MUFU.RCP R5, R5 ;  /* 0x0000000500057308 */ /* 0x001e240000001000 */
[----:B0-----:R-:W-:-:S06]  /*0890*/  VIADD R13, R5, 0xffffffe ;  /* 0x0ffffffe050d7836 */ /* 0x001fcc0000000000 */
[----:B------:R-:W0:Y:S02]  /*08a0*/  F2I.FTZ.U32.TRUNC.NTZ R13, R13 ;  /* 0x0000000d000d7305 */ /* 0x000e24000021f000 */
[----:B0-----:R-:W-:-:S05]  /*08b0*/  IADD3 R8, PT, PT, RZ, -R13, RZ ;  /* 0x8000000dff087210 */ /* 0x001fca0007ffe0ff */
[----:B------:R-:W-:-:S04]  /*08c0*/  IMAD R9, R8, R11, RZ ;  /* 0x0000000b08097224 */ /* 0x000fc800078e02ff */
[----:B------:R-:W-:-:S07]  /*08d0*/  IMAD.HI.U32 R12, R13, R9, R12 ;  /* 0x000000090d0c7227 */ /* 0x000fce00078e000c */
.L_x_5:
[-C--:B------:R-:W-:Y:S01]  /*08e0*/  IABS R15, R7.reuse ;  /* 0x00000007000f7213 */ /* 0x080fe20000000000 */
[----:B------:R-:W-:Y:S01]  /*08f0*/  IMAD.U32 R5, RZ, RZ, UR13 ;  /* 0x0000000dff057e24 */ /* 0x000fe2000f8e00ff */
[----:B------:R-:W-:Y:S01]  /*0900*/  IABS R9, R14 ;  /* 0x0000000e00097213 */ /* 0x000fe20000000000 */
[----:B------:R-:W-:Y:S01]  /*0910*/  VIADD R20, R14, UR8 ;  /* 0x000000080e147c36 */ /* 0x000fe20008000000 */
[----:B------:R-:W0:Y:S01]  /*0920*/  I2F.RP R8, R15 ;  /* 0x0000000f00087306 */ /* 0x000e220000209400 */
[----:B------:R-:W-:Y:S02]  /*0930*/  IABS R10, R7 ;  /* 0x00000007000a7213 */ /* 0x000fe40000000000 */
[----:B------:R-:W-:Y:S01]  /*0940*/  IMAD.HI.U32 R17, R12, R9, RZ ;  /* 0x000000090c117227 */ /* 0x000fe200078e00ff */
[----:B------:R-:W-:Y:S02]  /*0950*/  IABS R13, R5 ;  /* 0x00000005000d7213 */ /* 0x000fe40000000000 */
[----:B------:R-:W-:-:S02]  /*0960*/  IADD3 R16, PT, PT, RZ, -R10, RZ ;  /* 0x8000000aff107210 */ /* 0x000fc40007ffe0ff */
[----:B------:R-:W1:Y:S01]  /*0970*/  I2F.RP R10, R13 ;  /* 0x0000000d000a7306 */ /* 0x000e620000209400 */
[----:B------:R-:W-:Y:S02]  /*0980*/  IABS R23, R20 ;  /* 0x0000001400177213 */ /* 0x000fe40000000000 */
[----:B------:R-:W-:-:S05]  /*0990*/  ISETP.NE.AND P6, PT, R7, RZ, PT ;  /* 0x000000ff0700720c */ /* 0x000fca0003fc5270 */
[----:B0-----:R0:W2:Y:S08]  /*09a0*/  MUFU.RCP R18, R8 ;  /* 0x0000000800127308 */ /* 0x0010b00000001000 */
[----:B-1----:R-:W1:Y:S01]  /*09b0*/  MUFU.RCP R10, R10 ;  /* 0x0000000a000a7308 */ /* 0x002e620000001000 */
[----:B0-----:R-:W-:-:S05]  /*09c0*/  IMAD R8, R17, R16, R9 ;  /* 0x0000001011087224 */ /* 0x001fca00078e0209 */
[----:B------:R-:W-:Y:S01]  /*09d0*/  ISETP.GT.U32.AND P1, PT, R11, R8, PT ;  /* 0x000000080b00720c */ /* 0x000fe20003f24070 */
[----:B--2---:R-:W-:-:S04]  /*09e0*/  VIADD R18, R18, 0xffffffe ;  /* 0x0ffffffe12127836 */ /* 0x004fc80000000000 */
[----:B------:R0:W2:Y:S01]  /*09f0*/  F2I.FTZ.U32.TRUNC.NTZ R19, R18 ;  /* 0x0000001200137305 */ /* 0x0000a2000021f000 */
[----:B-1----:R-:W-:-:S07]  /*0a00*/  VIADD R9, R10, 0xffffffe ;  /* 0x0ffffffe0a097836 */ /* 0x002fce0000000000 */
[----:B------:R-:W-:Y:S01]  /*0a10*/  @!P1 IMAD.IADD R8, R8, 0x1, -R15 ;  /* 0x0000000108089824 */ /* 0x000fe200078e0a0f */
[----:B------:R-:W-:Y:S01]  /*0a20*/  @!P1 IADD3 R17, PT, PT, R17, 0x1, RZ ;  /* 0x0000000111119810 */ /* 0x000fe20007ffe0ff */
[----:B0-----:R-:W-:Y:S01]  /*0a30*/  IMAD.MOV.U32 R18, RZ, RZ, RZ ;  /* 0x000000ffff127224 */ /* 0x001fe200078e00ff */
[----:B------:R-:W0:Y:S02]  /*0a40*/  F2I.FTZ.U32.TRUNC.NTZ R9, R9 ;  /* 0x0000000900097305 */ /* 0x000e24000021f000 */
[----:B------:R-:W-:Y:S02]  /*0a50*/  ISETP.GE.U32.AND P0, PT, R8, R11, PT ;  /* 0x0000000b0800720c */ /* 0x000fe40003f06070 */
[----:B------:R-:W-:Y:S02]  /*0a60*/  LOP3.LUT R8, R14, R7, RZ, 0x3c, !PT ;  /* 0x000000070e087212 */ /* 0x000fe400078e3cff */
[----:B--2---:R-:W-:Y:S02]  /*0a70*/  IADD3 R12, PT, PT, RZ, -R19, RZ ;  /* 0x80000013ff0c7210 */ /* 0x004fe40007ffe0ff */
[----:B------:R-:W-:-:S03]  /*0a80*/  ISETP.GE.AND P2, PT, R8, RZ, PT ;  /* 0x000000ff0800720c */ /* 0x000fc60003f46270 */
[----:B------:R-:W-:-:S04]  /*0a90*/  IMAD R11, R12, R15, RZ ;  /* 0x0000000f0c0b7224 */ /* 0x000fc800078e02ff */
[----:B------:R-:W-:Y:S01]  /*0aa0*/  @P0 IADD3 R17, PT, PT, R17, 0x1, RZ ;  /* 0x0000000111110810 */ /* 0x000fe20007ffe0ff */
[----:B------:R-:W-:-:S03]  /*0ab0*/  IMAD.HI.U32 R12, R19, R11, R18 ;  /* 0x0000000b130c7227 */ /* 0x000fc600078e0012 */
[----:B------:R-:W-:Y:S01]  /*0ac0*/  MOV R8, R17 ;  /* 0x0000001100087202 */ /* 0x000fe20000000f00 */
[----:B------:R-:W-:Y:S01]  /*0ad0*/  IMAD.MOV.U32 R11, RZ, RZ, R15 ;  /* 0x000000ffff0b7224 */ /* 0x000fe200078e000f */
[----:B------:R-:W-:Y:S01]  /*0ae0*/  LOP3.LUT R17, RZ, R7, RZ, 0x33, !PT ;  /* 0x00000007ff117212 */ /* 0x000fe200078e33ff */
[----:B------:R-:W-:-:S04]  /*0af0*/  IMAD.HI.U32 R19, R12, R23, RZ ;  /* 0x000000170c137227 */ /* 0x000fc800078e00ff */
[----:B------:R-:W-:Y:S02]  /*0b00*/  @!P2 IMAD.MOV R8, RZ, RZ, -R8 ;  /* 0x000000ffff08a224 */ /* 0x000fe400078e0a08 */
[----:B------:R-:W-:-:S03]  /*0b10*/  IMAD R22, R19, R16, R23 ;  /* 0x0000001013167224 */ /* 0x000fc600078e0217 */
[----:B------:R-:W-:Y:S02]  /*0b20*/  SEL R21, R17, R8, !P6 ;  /* 0x0000000811157207 */ /* 0x000fe40007000000 */
[----:B0-----:R-:W-:Y:S02]  /*0b30*/  IADD3 R8, PT, PT, RZ, -R9, RZ ;  /* 0x80000009ff087210 */ /* 0x001fe40007ffe0ff */
[C---:B------:R-:W-:Y:S01]  /*0b40*/  IADD3 R10, PT, PT, -R21.reuse, RZ, RZ ;  /* 0x000000ff150a7210 */ /* 0x040fe20007ffe1ff */
[----:B------:R-:W-:Y:S01]  /*0b50*/  IMAD R21, R21, UR9, R0 ;  /* 0x0000000915157c24 */ /* 0x000fe2000f8e0200 */
[----:B------:R-:W-:Y:S01]  /*0b60*/  ISETP.GT.U32.AND P1, PT, R11, R22, PT ;  /* 0x000000160b00720c */ /* 0x000fe20003f24070 */
[----:B------:R-:W-:Y:S02]  /*0b70*/  IMAD R23, R8, R13, RZ ;  /* 0x0000000d08177224 */ /* 0x000fe400078e02ff */
[----:B------:R-:W-:Y:S02]  /*0b80*/  IMAD R10, R7, R10, R14 ;  /* 0x0000000a070a7224 */ /* 0x000fe400078e020e */
[----:B------:R-:W-:-:S03]  /*0b90*/  IMAD.MOV.U32 R8, RZ, RZ, RZ ;  /* 0x000000ffff087224 */ /* 0x000fc600078e00ff */
[----:B------:R-:W-:Y:S01]  /*0ba0*/  IABS R14, R10 ;  /* 0x0000000a000e7213 */ /* 0x000fe20000000000 */
[----:B------:R-:W-:Y:S01]  /*0bb0*/  IMAD.HI.U32 R8, R9, R23, R8 ;  /* 0x0000001709087227 */ /* 0x000fe200078e0008 */
[----:B------:R-:W-:Y:S02]  /*0bc0*/  LOP3.LUT R23, R20, R7, RZ, 0x3c, !PT ;  /* 0x0000000714177212 */ /* 0x000fe400078e3cff */
[----:B------:R-:W-:Y:S01]  /*0bd0*/  MOV R9, R14 ;  /* 0x0000000e00097202 */ /* 0x000fe20000000f00 */
[----:B------:R-:W-:Y:S01]  /*0be0*/  @!P1 IMAD.IADD R22, R22, 0x1, -R15 ;  /* 0x0000000116169824 */ /* 0x000fe200078e0a0f */
[----:B------:R-:W-:Y:S02]  /*0bf0*/  IADD3 R14, PT, PT, R20, UR8, RZ ;  /* 0x00000008140e7c10 */ /* 0x000fe4000fffe0ff */
[----:B------:R-:W-:Y:S01]  /*0c00*/  ISETP.GE.AND P2, PT, R23, RZ, PT ;  /* 0x000000ff1700720c */ /* 0x000fe20003f46270 */
[----:B------:R-:W-:Y:S01]  /*0c10*/  IMAD.HI.U32 R18, R8, R9, RZ ;  /* 0x0000000908127227 */ /* 0x000fe200078e00ff */
[----:B------:R-:W-:-:S02]  /*0c20*/  ISETP.GE.U32.AND P0, PT, R22, R11, PT ;  /* 0x0000000b1600720c */ /* 0x000fc40003f06070 */
[----:B------:R-:W-:Y:S01]  /*0c30*/  IABS R25, R14 ;  /* 0x0000000e00197213 */ /* 0x000fe20000000000 */
[----:B------:R-:W-:Y:S01]  /*0c40*/  IMAD.MOV R22, RZ, RZ, -R18 ;  /* 0x000000ffff167224 */ /* 0x000fe200078e0a12 */
[----:B------:R-:W-:-:S03]  /*0c50*/  @!P1 IADD3 R19, PT, PT, R19, 0x1, RZ ;  /* 0x0000000113139810 */ /* 0x000fc60007ffe0ff */
[----:B------:R-:W-:Y:S02]  /*0c60*/  IMAD R22, R13, R22, R9 ;  /* 0x000000160d167224 */ /* 0x000fe400078e0209 */
[----:B------:R-:W-:-:S03]  /*0c70*/  IMAD.HI.U32 R23, R12, R25, RZ ;  /* 0x000000190c177227 */ /* 0x000fc600078e00ff */
[----:B------:R-:W-:Y:S01]  /*0c80*/  ISETP.GT.U32.AND P4, PT, R13, R22, PT ;  /* 0x000000160d00720c */ /* 0x000fe20003f84070 */
[----:B------:R-:W-:Y:S02]  /*0c90*/  IMAD R24, R23, R16, R25 ;  /* 0x0000001017187224 */ /* 0x000fe400078e0219 */
[----:B------:R-:W-:-:S03]  /*0ca0*/  @P0 VIADD R19, R19, 0x1 ;  /* 0x0000000113130836 */ /* 0x000fc60000000000 */
[----:B------:R-:W-:Y:S02]  /*0cb0*/  ISETP.GT.U32.AND P0, PT, R11, R24, PT ;  /* 0x000000180b00720c */ /* 0x000fe40003f04070 */
[----:B------:R-:W-:-:S04]  /*0cc0*/  @!P2 IADD3 R19, PT, PT, -R19, RZ, RZ ;  /* 0x000000ff1313a210 */ /* 0x000fc80007ffe1ff */
[----:B------:R-:W-:Y:S01]  /*0cd0*/  SEL R9, R17, R19, !P6 ;  /* 0x0000001311097207 */ /* 0x000fe20007000000 */
[----:B------:R-:W-:Y:S01]  /*0ce0*/  @!P4 IMAD.IADD R22, R22, 0x1, -R13 ;  /* 0x000000011616c824 */ /* 0x000fe200078e0a0d */
[----:B------:R-:W-:Y:S02]  /*0cf0*/  @!P4 IADD3 R18, PT, PT, R18, 0x1, RZ ;  /* 0x000000011212c810 */ /* 0x000fe40007ffe0ff */
[----:B------:R-:W-:Y:S02]  /*0d00*/  IADD3 R19, PT, PT, -R9, RZ, RZ ;  /* 0x000000ff09137210 */ /* 0x000fe40007ffe1ff */
[----:B------:R-:W-:Y:S01]  /*0d10*/  ISETP.GE.U32.AND P3, PT, R22, R13, PT ;  /* 0x0000000d1600720c */ /* 0x000fe20003f66070 */
[----:B------:R-:W-:Y:S01]  /*0d20*/  @!P0 IMAD.IADD R24, R24, 0x1, -R15 ;  /* 0x0000000118188824 */ /* 0x000fe200078e0a0f */
[----:B------:R-:W-:Y:S01]  /*0d30*/  LOP3.LUT R22, R10, R5, RZ, 0x3c, !PT ;  /* 0x000000050a167212 */ /* 0x000fe200078e3cff */
[----:B------:R-:W-:Y:S01]  /*0d40*/  IMAD R20, R7, R19, R20 ;  /* 0x0000001307147224 */ /* 0x000fe200078e0214 */
[----:B------:R-:W-:-:S02]  /*0d50*/  LOP3.LUT R19, R14, R7, RZ, 0x3c, !PT ;  /* 0x000000070e137212 */ /* 0x000fc400078e3cff */
[----:B------:R-:W-:Y:S02]  /*0d60*/  ISETP.GE.AND P1, PT, R22, RZ, PT ;  /* 0x000000ff1600720c */ /* 0x000fe40003f26270 */
[----:B------:R-:W-:Y:S02]  /*0d70*/  ISETP.GE.U32.AND P2, PT, R24, R11, PT ;  /* 0x0000000b1800720c */ /* 0x000fe40003f46070 */
[----:B------:R-:W-:Y:S02]  /*0d80*/  IABS R24, R20 ;  /* 0x0000001400187213 */ /* 0x000fe40000000000 */
[----:B------:R-:W-:Y:S01]  /*0d90*/  @!P0 IADD3 R23, PT, PT, R23, 0x1, RZ ;  /* 0x0000000117178810 */ /* 0x000fe20007ffe0ff */
[----:B------:R-:W-:Y:S01]  /*0da0*/  @P3 VIADD R18, R18, 0x1 ;  /* 0x0000000112123836 */ /* 0x000fe20000000000 */
[----:B------:R-:W-:Y:S01]  /*0db0*/  ISETP.GE.AND P3, PT, R19, RZ, PT ;  /* 0x000000ff1300720c */ /* 0x000fe20003f66270 */
[----:B------:R-:W-:Y:S01]  /*0dc0*/  IMAD.HI.U32 R19, R8, R24, RZ ;  /* 0x0000001808137227 */ /* 0x000fe200078e00ff */
[----:B------:R-:W-:-:S03]  /*0dd0*/  ISETP.NE.AND P0, PT, R5, RZ, PT ;  /* 0x000000ff0500720c */ /* 0x000fc60003f05270 */
[----:B------:R-:W-:Y:S01]  /*0de0*/  IMAD.MOV.U32 R25, RZ, RZ, R18 ;  /* 0x000000ffff197224 */ /* 0x000fe200078e0012 */
[----:B------:R-:W-:Y:S01]  /*0df0*/  IADD3 R22, PT, PT, -R19, RZ, RZ ;  /* 0x000000ff13167210 */ /* 0x000fe20007ffe1ff */
[----:B------:R-:W-:Y:S01]  /*0e00*/  @P2 VIADD R23, R23, 0x1 ;  /* 0x0000000117172836 */ /* 0x000fe20000000000 */
[----:B------:R-:W-:Y:S02]  /*0e10*/  LOP3.LUT R18, RZ, R5, RZ, 0x33, !PT ;  /* 0x00000005ff127212 */ /* 0x000fe400078e33ff */
[----:B------:R-:W-:Y:S01]  /*0e20*/  @!P1 IADD3 R25, PT, PT, -R25, RZ, RZ ;  /* 0x000000ff19199210 */ /* 0x000fe20007ffe1ff */
[----:B------:R-:W-:Y:S02]  /*0e30*/  IMAD R24, R13, R22, R24 ;  /* 0x000000160d187224 */ /* 0x000fe400078e0218 */
[----:B------:R-:W-:Y:S02]  /*0e40*/  @!P3 IADD3 R23, PT, PT, -R23, RZ, RZ ;  /* 0x000000ff1717b210 */ /* 0x000fe40007ffe1ff */
[----:B------:R-:W-:-:S02]  /*0e50*/  SEL R25, R18, R25, !P0 ;  /* 0x0000001912197207 */ /* 0x000fc40004000000 */
[----:B------:R-:W-:Y:S02]  /*0e60*/  SEL R23, R17, R23, !P6 ;  /* 0x0000001711177207 */ /* 0x000fe40007000000 */
[----:B------:R-:W-:Y:S01]  /*0e70*/  ISETP.GT.U32.AND P1, PT, R13, R24, PT ;  /* 0x000000180d00720c */ /* 0x000fe20003f24070 */
[----:B------:R-:W-:Y:S01]  /*0e80*/  IMAD.MOV R26, RZ, RZ, -R25 ;  /* 0x000000ffff1a7224 */ /* 0x000fe200078e0a19 */
[----:B------:R-:W-:-:S03]  /*0e90*/  IADD3 R22, PT, PT, -R23, RZ, RZ ;  /* 0x000000ff17167210 */ /* 0x000fc60007ffe1ff */
[----:B------:R-:W-:Y:S02]  /*0ea0*/  IMAD R26, R5, R26, R10 ;  /* 0x0000001a051a7224 */ /* 0x000fe400078e020a */
[----:B------:R-:W-:Y:S02]  /*0eb0*/  IMAD.U32 R10, RZ, RZ, UR4 ;  /* 0x00000004ff0a7e24 */ /* 0x000fe4000f8e00ff */
[----:B------:R-:W-:Y:S02]  /*0ec0*/  IMAD R22, R7, R22, R14 ;  /* 0x0000001607167224 */ /* 0x000fe400078e020e */
[----:B------:R-:W-:Y:S01]  /*0ed0*/  IMAD R21, R21, R10, R25 ;  /* 0x0000000a15157224 */ /* 0x000fe200078e0219 */
[-C--:B------:R-:W-:Y:S01]  /*0ee0*/  LOP3.LUT R25, R20, R5.reuse, RZ, 0x3c, !PT ;  /* 0x0000000514197212 */ /* 0x080fe200078e3cff */
[----:B------:R-:W-:Y:S02]  /*0ef0*/  @!P1 IMAD.IADD R24, R24, 0x1, -R13 ;  /* 0x0000000118189824 */ /* 0x000fe400078e0a0d */
[----:B------:R-:W-:Y:S01]  /*0f00*/  IMAD R21, R21, R5, R26 ;  /* 0x0000000515157224 */ /* 0x000fe200078e021a */
[----:B------:R-:W-:Y:S01]  /*0f10*/  IABS R26, R22 ;  /* 0x00000016001a7213 */ /* 0x000fe20000000000 */
[----:B------:R-:W-:Y:S01]  /*0f20*/  VIADD R14, R14, UR8 ;  /* 0x000000080e0e7c36 */ /* 0x000fe20008000000 */
[----:B------:R-:W-:Y:S01]  /*0f30*/  ISETP.GE.U32.AND P2, PT, R24, R13, PT ;  /* 0x0000000d1800720c */ /* 0x000fe20003f46070 */
[----:B------:R-:W-:Y:S01]  /*0f40*/  @!P1 VIADD R19, R19, 0x1 ;  /* 0x0000000113139836 */ /* 0x000fe20000000000 */
[----:B------:R-:W-:Y:S01]  /*0f50*/  ISETP.GE.AND P3, PT, R25, RZ, PT ;  /* 0x000000ff1900720c */ /* 0x000fe20003f66270 */
[----:B------:R-:W-:Y:S01]  /*0f60*/  IMAD.HI.U32 R24, R8, R26, RZ ;  /* 0x0000001a08187227 */ /* 0x000fe200078e00ff */
[----:B------:R-:W-:-:S04]  /*0f70*/  IABS R27, R14 ;  /* 0x0000000e001b7213 */ /* 0x000fc80000000000 */
[----:B------:R-:W-:-:S05]  /*0f80*/  IADD3 R25, PT, PT, -R24, RZ, RZ ;  /* 0x000000ff18197210 */ /* 0x000fca0007ffe1ff */
[----:B------:R-:W-:Y:S02]  /*0f90*/  IMAD R26, R13, R25, R26 ;  /* 0x000000190d1a7224 */ /* 0x000fe400078e021a */
[----:B------:R-:W-:-:S04]  /*0fa0*/  IMAD.HI.U32 R25, R12, R27, RZ ;  /* 0x0000001b0c197227 */ /* 0x000fc800078e00ff */
[----:B------:R-:W-:Y:S02]  /*0fb0*/  IMAD R16, R25, R16, R27 ;  /* 0x0000001019107224 */ /* 0x000fe400078e021b */
[----:B------:R-:W-:-:S03]  /*0fc0*/  @P2 VIADD R19, R19, 0x1 ;  /* 0x0000000113132836 */ /* 0x000fc60000000000 */
[----:B------:R-:W-:Y:S02]  /*0fd0*/  ISETP.GT.U32.AND P4, PT, R11, R16, PT ;  /* 0x000000100b00720c */ /* 0x000fe40003f84070 */
[----:B------:R-:W-:-:S04]  /*0fe0*/  @!P3 IADD3 R19, PT, PT, -R19, RZ, RZ ;  /* 0x000000ff1313b210 */ /* 0x000fc80007ffe1ff */
[----:B------:R-:W-:-:S07]  /*0ff0*/  SEL R19, R18, R19, !P0 ;  /* 0x0000001312137207 */ /* 0x000fce0004000000 */
[----:B------:R-:W-:Y:S01]  /*1000*/  @!P4 IADD3 R16, PT, PT, R16, -R15, RZ ;  /* 0x8000000f1010c210 */ /* 0x000fe20007ffe0ff */
[----:B------:R-:W-:Y:S01]  /*1010*/  @!P4 VIADD R25, R25, 0x1 ;  /* 0x000000011919c836 */ /* 0x000fe20000000000 */
[----:B------:R-:W-:Y:S02]  /*1020*/  LOP3.LUT R15, R14, R7, RZ, 0x3c, !PT ;  /* 0x000000070e0f7212 */ /* 0x000fe400078e3cff */
[----:B------:R-:W-:Y:S02]  /*1030*/  ISETP.GE.U32.AND P5, PT, R16, R11, PT ;  /* 0x0000000b1000720c */ /* 0x000fe40003fa6070 */
[----:B------:R-:W-:-:S11]  /*1040*/  ISETP.GT.U32.AND P4, PT, R13, R26, PT ;  /* 0x0000001a0d00720c */ /* 0x000fd60003f84070 */
[----:B------:R-:W-:Y:S02]  /*1050*/  @P5 IADD3 R25, PT, PT, R25, 0x1, RZ ;  /* 0x0000000119195810 */ /* 0x000fe40007ffe0ff */
[----:B------:R-:W-:Y:S01]  /*1060*/  ISETP.GE.AND P5, PT, R15, RZ, PT ;  /* 0x000000ff0f00720c */ /* 0x000fe20003fa6270 */
[----:B------:R-:W-:Y:S01]  /*1070*/  @!P4 IMAD.IADD R26, R26, 0x1, -R13 ;  /* 0x000000011a1ac824 */ /* 0x000fe200078e0a0d */
[----:B------:R-:W-:Y:S02]  /*1080*/  LOP3.LUT R15, R22, R5, RZ, 0x3c, !PT ;  /* 0x00000005160f7212 */ /* 0x000fe400078e3cff */
[----:B------:R-:W-:-:S09]  /*1090*/  @!P4 IADD3 R24, PT, PT, R24, 0x1, RZ ;  /* 0x000000011818c810 */ /* 0x000fd20007ffe0ff */
[----:B------:R-:W-:Y:S02]  /*10a0*/  @!P5 IADD3 R25, PT, PT, -R25, RZ, RZ ;  /* 0x000000ff1919d210 */ /* 0x000fe40007ffe1ff */
[----:B------:R-:W-:Y:S01]  /*10b0*/  ISETP.GE.U32.AND P5, PT, R26, R13, PT ;  /* 0x0000000d1a00720c */ /* 0x000fe20003fa6070 */
[----:B------:R-:W-:Y:S01]  /*10c0*/  IMAD R26, R9, UR9, R0 ;  /* 0x00000009091a7c24 */ /* 0x000fe2000f8e0200 */
[----:B------:R-:W-:Y:S02]  /*10d0*/  SEL R17, R17, R25, !P6 ;  /* 0x0000001911117207 */ /* 0x000fe40007000000 */
[----:B------:R-:W-:Y:S01]  /*10e0*/  ISETP.GE.AND P6, PT, R15, RZ, PT ;  /* 0x000000ff0f00720c */ /* 0x000fe20003fc6270 */
[----:B------:R-:W-:Y:S01]  /*10f0*/  IMAD R26, R26, R10, R19 ;  /* 0x0000000a1a1a7224 */ /* 0x000fe200078e0213 */
[----:B------:R-:W-:Y:S01]  /*1100*/  IADD3 R19, PT, PT, -R19, RZ, RZ ;  /* 0x000000ff13137210 */ /* 0x000fe20007ffe1ff */
[----:B------:R-:W-:-:S04]  /*1110*/  IMAD.MOV R16, RZ, RZ, -R17 ;  /* 0x000000ffff107224 */ /* 0x000fc800078e0a11 */
[----:B------:R-:W-:Y:S02]  /*1120*/  IMAD R16, R7, R16, R14 ;  /* 0x0000001007107224 */ /* 0x000fe400078e020e */
[----:B------:R-:W-:Y:S01]  /*1130*/  @P5 IADD3 R24, PT, PT, R24, 0x1, RZ ;  /* 0x0000000118185810 */ /* 0x000fe20007ffe0ff */
[----:B------:R-:W-:Y:S02]  /*1140*/  IMAD R20, R5, R19, R20 ;  /* 0x0000001305147224 */ /* 0x000fe400078e0214 */
[----:B------:R-:W-:Y:S02]  /*1150*/  IABS R25, R16 ;  /* 0x0000001000197213 */ /* 0x000fe40000000000 */
[----:B------:R-:W-:-:S03]  /*1160*/  @!P6 IMAD.MOV R24, RZ, RZ, -R24 ;  /* 0x000000ffff18e224 */ /* 0x000fc600078e0a18 */
[----:B------:R-:W-:Y:S02]  /*1170*/  IMAD.HI.U32 R15, R8, R25, RZ ;  /* 0x00000019080f7227 */ /* 0x000fe400078e00ff */
[----:B------:R-:W-:Y:S02]  /*1180*/  SEL R9, R18, R24, !P0 ;  /* 0x0000001812097207 */ /* 0x000fe40004000000 */
[----:B------:R-:W-:Y:S01]  /*1190*/  IMAD R24, R23, UR9, R0 ;  /* 0x0000000917187c24 */ /* 0x000fe2000f8e0200 */
[----:B------:R-:W-:-:S03]  /*11a0*/  IADD3 R8, PT, PT, -R15, RZ, RZ ;  /* 0x000000ff0f087210 */ /* 0x000fc60007ffe1ff */
[----:B------:R-:W-:Y:S02]  /*11b0*/  IMAD R24, R24, R10, R9 ;  /* 0x0000000a18187224 */ /* 0x000fe400078e0209 */
[----:B------:R-:W-:Y:S02]  /*11c0*/  IMAD R8, R13, R8, R25 ;  /* 0x000000080d087224 */ /* 0x000fe400078e0219 */
[----:B------:R-:W-:-:S03]  /*11d0*/  IMAD.MOV R9, RZ, RZ, -R9 ;  /* 0x000000ffff097224 */ /* 0x000fc600078e0a09 */
[----:B------:R-:W-:Y:S01]  /*11e0*/  ISETP.GT.U32.AND P1, PT, R13, R8, PT ;  /* 0x000000080d00720c */ /* 0x000fe20003f24070 */
[----:B------:R-:W-:-:S12]  /*11f0*/  IMAD R22, R5, R9, R22 ;  /* 0x0000000905167224 */ /* 0x000fd800078e0216 */
[----:B------:R-:W-:Y:S01]  /*1200*/  @!P1 IMAD.IADD R8, R8, 0x1, -R13 ;  /* 0x0000000108089824 */ /* 0x000fe200078e0a0d */
[----:B------:R-:W-:-:S04]  /*1210*/  @!P1 IADD3 R15, PT, PT, R15, 0x1, RZ ;  /* 0x000000010f0f9810 */ /* 0x000fc80007ffe0ff */
[----:B------:R-:W-:Y:S01]  /*1220*/  ISETP.GE.U32.AND P2, PT, R8, R13, PT ;  /* 0x0000000d0800720c */ /* 0x000fe20003f46070 */
[----:B------:R-:W-:Y:S01]  /*1230*/  IMAD R13, R17, UR9, R0 ;  /* 0x00000009110d7c24 */ /* 0x000fe2000f8e0200 */
[-C--:B------:R-:W-:Y:S01]  /*1240*/  LOP3.LUT R8, R16, R5.reuse, RZ, 0x3c, !PT ;  /* 0x0000000510087212 */ /* 0x080fe200078e3cff */
[----:B------:R-:W-:-:S03]  /*1250*/  IMAD R17, R26, R5, R20 ;  /* 0x000000051a117224 */ /* 0x000fc600078e0214 */
[----:B------:R-:W-:Y:S02]  /*1260*/  ISETP.GE.AND P3, PT, R8, RZ, PT ;  /* 0x000000ff0800720c */ /* 0x000fe40003f66270 */
[----:B------:R-:W0:Y:S05]  /*1270*/  LDC.64 R8, c[0x0][0x388] ;  /* 0x0000e200ff087b82 */ /* 0x000e2a0000000a00 */
[----:B------:R-:W-:-:S06]  /*1280*/  @P2 VIADD R15, R15, 0x1 ;  /* 0x000000010f0f2836 */ /* 0x000fcc0000000000 */
[----:B------:R-:W-:-:S04]  /*1290*/  @!P3 IADD3 R15, PT, PT, -R15, RZ, RZ ;  /* 0x000000ff0f0fb210 */ /* 0x000fc80007ffe1ff */
[----:B------:R-:W-:-:S05]  /*12a0*/  SEL R15, R18, R15, !P0 ;  /* 0x0000000f120f7207 */ /* 0x000fca0004000000 */
[--C-:B------:R-:W-:Y:S02]  /*12b0*/  IMAD.MOV R23, RZ, RZ, -R15.reuse ;  /* 0x000000ffff177224 */ /* 0x100fe400078e0a0f */
[----:B------:R-:W-:Y:S02]  /*12c0*/  IMAD R13, R13, R10, R15 ;  /* 0x0000000a0d0d7224 */ /* 0x000fe400078e020f */
[----:B0-----:R-:W-:-:S04]  /*12d0*/  IMAD.WIDE R18, R21, 0x4, R8 ;  /* 0x0000000415127825 */ /* 0x001fc800078e0208 */
[----:B------:R-:W-:Y:S02]  /*12e0*/  IMAD R20, R5, R23, R16 ;  /* 0x0000001705147224 */ /* 0x000fe400078e0210 */
[----:B------:R-:W-:Y:S01]  /*12f0*/  IMAD R21, R24, R5, R22 ;  /* 0x0000000518157224 */ /* 0x000fe200078e0216 */
[----:B------:R-:W2:Y:S01]  /*1300*/  LDG.E.CONSTANT R19, desc[UR6][R18.64] ;  /* 0x0000000612137981 */ /* 0x000ea2000c1e9900 */
[----:B------:R-:W-:-:S04]  /*1310*/  IMAD.WIDE R16, R17, 0x4, R8 ;  /* 0x0000000411107825 */ /* 0x000fc800078e0208 */
[----:B------:R-:W-:Y:S02]  /*1320*/  IMAD R13, R13, R5, R20 ;  /* 0x000000050d0d7224 */ /* 0x000fe400078e0214 */
[--C-:B------:R-:W-:Y:S01]  /*1330*/  IMAD.WIDE R20, R21, 0x4, R8.reuse ;  /* 0x0000000415147825 */ /* 0x100fe200078e0208 */
[----:B------:R-:W3:Y:S03]  /*1340*/  LDG.E.CONSTANT R16, desc[UR6][R16.64] ;  /* 0x0000000610107981 */ /* 0x000ee6000c1e9900 */
[----:B------:R-:W-:Y:S02]  /*1350*/  IMAD.WIDE R8, R13, 0x4, R8 ;  /* 0x000000040d087825 */ /* 0x000fe400078e0208 */
[----:B------:R-:W4:Y:S04]  /*1360*/  LDG.E.CONSTANT R20, desc[UR6][R20.64] ;  /* 0x0000000614147981 */ /* 0x000f28000c1e9900 */
[----:B------:R-:W5:Y:S01]  /*1370*/  LDG.E.CONSTANT R8, desc[UR6][R8.64] ;  /* 0x0000000608087981 */ /* 0x000f62000c1e9900 */
[----:B------:R-:W-:-:S04]  /*1380*/  IADD3 R14, PT, PT, R14, UR8, RZ ;  /* 0x000000080e0e7c10 */ /* 0x000fc8000fffe0ff */
[----:B------:R-:W-:Y:S01]  /*1390*/  ISETP.GE.AND P0, PT, R14, R3, PT ;  /* 0x000000030e00720c */ /* 0x000fe20003f06270 */
[C---:B--2---:R-:W-:Y:S01]  /*13a0*/  FADD R13, R19.reuse, R6 ;  /* 0x00000006130d7221 */ /* 0x044fe20000000000 */
[----:B------:R-:W-:-:S03]  /*13b0*/  FFMA R15, R19, R19, R4 ;  /* 0x00000013130f7223 */ /* 0x000fc60000000004 */
[----:B---3--:R-:W-:Y:S01]  /*13c0*/  FADD R13, R13, R16 ;  /* 0x000000100d0d7221 */ /* 0x008fe20000000000 */
[----:B------:R-:W-:-:S03]  /*13d0*/  FFMA R15, R16, R16, R15 ;  /* 0x00000010100f7223 */ /* 0x000fc6000000000f */
[----:B----4-:R-:W-:Y:S01]  /*13e0*/  FADD R13, R13, R20 ;  /* 0x000000140d0d7221 */ /* 0x010fe20000000000 */
[----:B------:R-:W-:-:S03]  /*13f0*/  FFMA R15, R20, R20, R15 ;  /* 0x00000014140f7223 */ /* 0x000fc6000000000f */
[----:B-----5:R-:W-:Y:S01]  /*1400*/  FADD R6, R13, R8 ;  /* 0x000000080d067221 */ /* 0x020fe20000000000 */
[----:B------:R-:W-:Y:S01]  /*1410*/  FFMA R4, R8, R8, R15 ;  /* 0x0000000808047223 */ /* 0x000fe2000000000f */
[----:B------:R-:W-:Y:S06]  /*1420*/  @!P0 BRA `(.L_x_5) ;  /* 0xfffffff4002c8947 */ /* 0x000fec000383ffff */
.L_x_1:
[----:B01----:R-:W-:Y:S05]  /*1430*/  BSYNC.RECONVERGENT B0 ;  /* 0x0000000000007941 */ /* 0x003fea0003800200 */
.L_x_0:
[----:B------:R-:W0:Y:S01]  /*1440*/  S2UR UR5, SR_CgaCtaId ;  /* 0x00000000000579c3 */ /* 0x000e220000008800 */
[----:B------:R-:W-:Y:S01]  /*1450*/  UMOV UR4, 0x400 ;  /* 0x0000040000047882 */ /* 0x000fe20000000000 */
[C---:B------:R-:W-:Y:S01]  /*1460*/  ISETP.GT.U32.AND P0, PT, R2.reuse, 0x1f, PT ;  /* 0x0000001f0200780c */ /* 0x040fe20003f04070 */
[----:B------:R-:W-:Y:S01]  /*1470*/  BSSY.RECONVERGENT B0, `(.L_x_6) ;  /* 0x000006d000007945 */ /* 0x000fe20003800200 */
[----:B------:R-:W-:Y:S01]  /*1480*/  ISETP.GT.U32.AND P1, PT, R2, 0xf, PT ;  /* 0x0000000f0200780c */ /* 0x000fe20003f24070 */
[----:B0-----:R-:W-:-:S06]  /*1490*/  ULEA UR4, UR5, UR4, 0x18 ;  /* 0x0000000405047291 */ /* 0x001fcc000f8ec0ff */
[----:B------:R-:W-:-:S05]  /*14a0*/  IMAD.U32 R9, RZ, RZ, UR4 ;  /* 0x00000004ff097e24 */ /* 0x000fca000f8e00ff */
[----:B------:R-:W-:Y:S01]  /*14b0*/  LEA R3, R2, R9, 0x2 ;  /* 0x0000000902037211 */ /* 0x000fe200078e10ff */
[----:B------:R-:W0:Y:S04]  /*14c0*/  LDCU UR4, c[0x0][0x3b0] ;  /* 0x00007600ff0477ac */ /* 0x000e280008000800 */
[----:B------:R-:W-:Y:S04]  /*14d0*/  STS [R3], R6 ;  /* 0x0000000603007388 */ /* 0x000fe80000000800 */
[----:B------:R-:W-:Y:S01]  /*14e0*/  STS [R3+0x100], R4 ;  /* 0x0001000403007388 */ /* 0x000fe20000000800 */
[----:B------:R-:W-:Y:S01]  /*14f0*/  BAR.SYNC.DEFER_BLOCKING 0x0 ;  /* 0x0000000000007b1d */ /* 0x000fe20000010000 */
[----:B0-----:R-:W-:-:S04]  /*1500*/  IMAD R10, R10, UR4, RZ ;  /* 0x000000040a0a7c24 */ /* 0x001fc8000f8e02ff */
[----:B------:R-:W-:Y:S01]  /*1510*/  IMAD R5, R10, R5, RZ ;  /* 0x000000050a057224 */ /* 0x000fe200078e02ff */
[----:B------:R-:W-:Y:S04]  /*1520*/  @!P0 LDS R7, [R3+0x80] ;  /* 0x0000800003078984 */ /* 0x000fe80000000800 */
[----:B------:R-:W0:Y:S04]  /*1530*/  @!P0 LDS R8, [R3] ;  /* 0x0000000003088984 */ /* 0x000e280000000800 */
[----:B------:R-:W-:Y:S04]  /*1540*/  @!P0 LDS R11, [R3+0x180] ;  /* 0x00018000030b8984 */ /* 0x000fe80000000800 */
[----:B------:R-:W1:Y:S01]  /*1550*/  @!P0 LDS R12, [R3+0x100] ;  /* 0x00010000030c8984 */ /* 0x000e620000000800 */
[----:B0-----:R-:W-:-:S05]  /*1560*/  @!P0 FADD R8, R7, R8 ;  /* 0x0000000807088221 */ /* 0x001fca0000000000 */
[----:B------:R-:W-:Y:S01]  /*1570*/  @!P0 STS [R3], R8 ;  /* 0x0000000803008388 */ /* 0x000fe20000000800 */
[----:B-1----:R-:W-:-:S05]  /*1580*/  @!P0 FADD R12, R11, R12 ;  /* 0x0000000c0b0c8221 */ /* 0x002fca0000000000 */
[----:B------:R-:W-:Y:S01]  /*1590*/  @!P0 STS [R3+0x100], R12 ;  /* 0x0001000c03008388 */ /* 0x000fe20000000800 */
[----:B------:R-:W-:Y:S01]  /*15a0*/  BAR.SYNC.DEFER_BLOCKING 0x0 ;  /* 0x0000000000007b1d */ /* 0x000fe20000010000 */
[----:B------:R-:W-:-:S05]  /*15b0*/  ISETP.GT.U32.AND P0, PT, R2, 0x7, PT ;  /* 0x000000070200780c */ /* 0x000fca0003f04070 */
        /* <DEDUP_REMOVED lines=29> */
[----:B------:R-:W-:-:S05]  /*1790*/  ISETP.NE.AND P1, PT, R2, RZ, PT ;  /* 0x000000ff0200720c */ /* 0x000fca0003f25270 */
        /* <DEDUP_REMOVED lines=8> */
[----:B------:R-:W-:Y:S06]  /*1820*/  BAR.SYNC.DEFER_BLOCKING 0x0 ;  /* 0x0000000000007b1d */ /* 0x000fec0000010000 */
[----:B------:R-:W-:Y:S04]  /*1830*/  @!P1 LDS R4, [R9+0x4] ;  /* 0x0000040009049984 */ /* 0x000fe80000000800 */
[----:B------:R-:W0:Y:S02]  /*1840*/  @!P1 LDS R7, [R3] ;  /* 0x0000000003079984 */ /* 0x000e240000000800 */
[----:B0-----:R-:W-:-:S02]  /*1850*/  @!P1 FADD R6, R4, R7 ;  /* 0x0000000704069221 */ /* 0x001fc40000000000 */
[----:B------:R-:W-:Y:S04]  /*1860*/  @!P1 LDS R7, [R3+0x100] ;  /* 0x0001000003079984 */ /* 0x000fe80000000800 */
[----:B------:R-:W-:Y:S04]  /*1870*/  @!P1 STS [R3], R6 ;  /* 0x0000000603009388 */ /* 0x000fe80000000800 */
[----:B------:R-:W0:Y:S02]  /*1880*/  @!P1 LDS R4, [R9+0x104] ;  /* 0x0001040009049984 */ /* 0x000e240000000800 */
[----:B0-----:R-:W-:Y:S01]  /*1890*/  @!P1 FADD R14, R4, R7 ;  /* 0x00000007040e9221 */ /* 0x001fe20000000000 */
[----:B------:R-:W-:-:S04]  /*18a0*/  I2FP.F32.S32 R4, R5 ;  /* 0x0000000500047245 */ /* 0x000fc80000201400 */
[----:B------:R0:W-:Y:S01]  /*18b0*/  @!P1 STS [R3+0x100], R14 ;  /* 0x0001000e03009388 */ /* 0x0001e20000000800 */
[----:B------:R-:W-:Y:S06]  /*18c0*/  BAR.SYNC.DEFER_BLOCKING 0x0 ;  /* 0x0000000000007b1d */ /* 0x000fec0000010000 */
[----:B------:R-:W-:Y:S05]  /*18d0*/  @P1 BRA `(.L_x_7) ;  /* 0x0000000000981947 */ /* 0x000fea0003800000 */
[----:B------:R-:W1:Y:S01]  /*18e0*/  LDS R7, [R9] ;  /* 0x0000000009077984 */ /* 0x000e620000000800 */
[----:B------:R-:W2:Y:S01]  /*18f0*/  MUFU.RCP R11, R4 ;  /* 0x00000004000b7308 */ /* 0x000ea20000001000 */
[----:B------:R-:W-:Y:S01]  /*1900*/  BSSY.RECONVERGENT B1, `(.L_x_8) ;  /* 0x000000c000017945 */ /* 0x000fe20003800200 */
[----:B--2---:R-:W-:-:S04]  /*1910*/  FFMA R6, R11, -R4, 1 ;  /* 0x3f8000000b067423 */ /* 0x004fc80000000804 */
[----:B------:R-:W-:Y:S02]  /*1920*/  FFMA R6, R11, R6, R11 ;  /* 0x000000060b067223 */ /* 0x000fe4000000000b */
[----:B-1----:R-:W1:Y:S02]  /*1930*/  FCHK P0, R7, R4 ;  /* 0x0000000407007302 */ /* 0x002e640000000000 */
[----:B------:R-:W-:-:S04]  /*1940*/  FFMA R11, R7, R6, RZ ;  /* 0x00000006070b7223 */ /* 0x000fc800000000ff */
[----:B------:R-:W-:-:S04]  /*1950*/  FFMA R10, R11, -R4, R7 ;  /* 0x800000040b0a7223 */ /* 0x000fc80000000007 */
[----:B------:R-:W-:Y:S01]  /*1960*/  FFMA R10, R6, R10, R11 ;  /* 0x0000000a060a7223 */ /* 0x000fe2000000000b */
[----:B-1----:R-:W-:Y:S06]  /*1970*/  @!P0 BRA `(.L_x_9) ;  /* 0x0000000000108947 */ /* 0x002fec0003800000 */
[----:B------:R-:W-:Y:S01]  /*1980*/  IMAD.MOV.U32 R8, RZ, RZ, R7 ;  /* 0x000000ffff087224 */ /* 0x000fe200078e0007 */
[----:B0-----:R-:W-:-:S07]  /*1990*/  MOV R14, 0x19b0 ;  /* 0x000019b0000e7802 */ /* 0x001fce0000000f00 */
[----:B------:R-:W-:Y:S05]  /*19a0*/  CALL.REL.NOINC `($__internal_0_$__cuda_sm3x_div_rn_noftz_f32_slowpath) ;  /* 0x0000003000e87944 */ /* 0x000fea0003c00000 */
[----:B------:R-:W-:-:S07]  /*19b0*/  MOV R10, R8 ;  /* 0x00000008000a7202 */ /* 0x000fce0000000f00 */
.L_x_9:
[----:B------:R-:W-:Y:S05]  /*19c0*/  BSYNC.RECONVERGENT B1 ;  /* 0x0000000000017941 */ /* 0x000fea0003800200 */
.L_x_8:
[----:B------:R-:W1:Y:S01]  /*19d0*/  S2UR UR5, SR_CgaCtaId ;  /* 0x00000000000579c3 */ /* 0x000e620000008800 */
[----:B------:R-:W-:Y:S01]  /*19e0*/  UMOV UR4, 0x400 ;  /* 0x0000040000047882 */ /* 0x000fe20000000000 */
[----:B------:R-:W2:Y:S01]  /*19f0*/  MUFU.RCP R7, R4 ;  /* 0x0000000400077308 */ /* 0x000ea20000001000 */
[----:B------:R-:W-:Y:S01]  /*1a00*/  BSSY.RECONVERGENT B1, `(.L_x_10) ;  /* 0x000000d000017945 */ /* 0x000fe20003800200 */
[----:B--2---:R-:W-:-:S04]  /*1a10*/  FFMA R6, R7, -R4, 1 ;  /* 0x3f80000007067423 */ /* 0x004fc80000000804 */
[----:B------:R-:W-:Y:S01]  /*1a20*/  FFMA R6, R7, R6, R7 ;  /* 0x0000000607067223 */ /* 0x000fe20000000007 */
[----:B-1----:R-:W-:-:S09]  /*1a30*/  ULEA UR4, UR5, UR4, 0x18 ;  /* 0x0000000405047291 */ /* 0x002fd2000f8ec0ff */
[----:B------:R-:W1:Y:S02]  /*1a40*/  LDS R8, [UR4+0x100] ;  /* 0x00010004ff087984 */ /* 0x000e640008000800 */
[----:B-1----:R-:W1:Y:S01]  /*1a50*/  FCHK P0, R8, R4 ;  /* 0x0000000408007302 */ /* 0x002e620000000000 */
[----:B------:R-:W-:-:S04]  /*1a60*/  FFMA R7, R6, R8, RZ ;  /* 0x0000000806077223 */ /* 0x000fc800000000ff */
[----:B------:R-:W-:-:S04]  /*1a70*/  FFMA R12, R7, -R4, R8 ;  /* 0x80000004070c7223 */ /* 0x000fc80000000008 */
[----:B------:R-:W-:Y:S01]  /*1a80*/  FFMA R11, R6, R12, R7 ;  /* 0x0000000c060b7223 */ /* 0x000fe20000000007 */
[----:B-1----:R-:W-:Y:S06]  /*1a90*/  @!P0 BRA `(.L_x_11) ;  /* 0x00000000000c8947 */ /* 0x002fec0003800000 */
[----:B0-----:R-:W-:-:S07]  /*1aa0*/  MOV R14, 0x1ac0 ;  /* 0x00001ac0000e7802 */ /* 0x001fce0000000f00 */
[----:B------:R-:W-:Y:S05]  /*1ab0*/  CALL.REL.NOINC `($__internal_0_$__cuda_sm3x_div_rn_noftz_f32_slowpath) ;  /* 0x0000003000a47944 */ /* 0x000fea0003c00000 */
[----:B------:R-:W-:-:S07]  /*1ac0*/  IMAD.MOV.U32 R11, RZ, RZ, R8 ;  /* 0x000000ffff0b7224 */ /* 0x000fce00078e0008 */
.L_x_11:
[----:B------:R-:W-:Y:S05]  /*1ad0*/  BSYNC.RECONVERGENT B1 ;  /* 0x0000000000017941 */ /* 0x000fea0003800200 */
.L_x_10:
[----:B------:R-:W1:Y:S01]  /*1ae0*/  S2UR UR5, SR_CgaCtaId ;  /* 0x00000000000579c3 */ /* 0x000e620000008800 */
[----:B------:R-:W-:Y:S01]  /*1af0*/  UMOV UR4, 0x400 ;  /* 0x0000040000047882 */ /* 0x000fe20000000000 */
[----:B------:R-:W-:Y:S01]  /*1b00*/  FFMA R11, -R10, R10, R11 ;  /* 0x0000000a0a0b7223 */ /* 0x000fe2000000010b */
[----:B-1----:R-:W-:-:S06]  /*1b10*/  ULEA UR4, UR5, UR4, 0x18 ;  /* 0x0000000405047291 */ /* 0x002fcc000f8ec0ff */
[----:B------:R-:W-:-:S05]  /*1b20*/  MOV R9, UR4 ;  /* 0x0000000400097c02 */ /* 0x000fca0008000f00 */
[----:B------:R1:W-:Y:S02]  /*1b30*/  STS.64 [R9+0x200], R10 ;  /* 0x0002000a09007388 */ /* 0x0003e40000000a00 */
.L_x_7:
[----:B------:R-:W-:Y:S05]  /*1b40*/  BSYNC.RECONVERGENT B0 ;  /* 0x0000000000007941 */ /* 0x000fea0003800200 */
.L_x_6:
[----:B------:R-:W-:Y:S01]  /*1b50*/  BAR.SYNC.DEFER_BLOCKING 0x0 ;  /* 0x0000000000007b1d */ /* 0x000fe20000010000 */
[----:B------:R-:W-:Y:S01]  /*1b60*/  ISETP.GE.AND P1, PT, R2, R5, PT ;  /* 0x000000050200720c */ /* 0x000fe20003f26270 */
[----:B------:R-:W-:Y:S02]  /*1b70*/  HFMA2 R16, -RZ, RZ, 0, 0 ;  /* 0x00000000ff107431 */ /* 0x000fe400000001ff */
[----:B------:R-:W-:Y:S02]  /*1b80*/  IMAD.MOV.U32 R18, RZ, RZ, RZ ;  /* 0x000000ffff127224 */ /* 0x000fe400078e00ff */
[----:B------:R-:W2:Y:S01]  /*1b90*/  LDCU UR4, c[0x0][0x3c0] ;  /* 0x00007800ff0477ac */ /* 0x000ea20008000800 */
[----:B------:R-:W-:Y:S01]  /*1ba0*/  BSSY.RECONVERGENT B0, `(.L_x_12) ;  /* 0x0000153000007945 */ /* 0x000fe20003800200 */
[----:B------:R-:W3:Y:S01]  /*1bb0*/  LDCU UR11, c[0x0][0x3b4] ;  /* 0x00007680ff0b77ac */ /* 0x000ee20008000800 */
[----:B------:R-:W4:Y:S01]  /*1bc0*/  LDCU UR9, c[0x0][0x3b4] ;  /* 0x00007680ff0977ac */ /* 0x000f220008000800 */
[----:B------:R-:W0:Y:S01]  /*1bd0*/  LDCU UR13, c[0x0][0x3bc] ;  /* 0x00007780ff0d77ac */ /* 0x000e220008000800 */
[----:B------:R-:W0:Y:S01]  /*1be0*/  LDCU UR10, c[0x0][0x3b8] ;  /* 0x00007700ff0a77ac */ /* 0x000e220008000800 */
[----:B------:R-:W2:Y:S01]  /*1bf0*/  LDS.64 R6, [R9+0x200] ;  /* 0x0002000009067984 */ /* 0x000ea20000000a00 */
[----:B------:R-:W0:Y:S01]  /*1c00*/  LDCU UR12, c[0x0][0x3b8] ;  /* 0x00007700ff0c77ac */ /* 0x000e220008000800 */
[----:B--2---:R-:W-:-:S05]  /*1c10*/  FADD R8, R7, UR4 ;  /* 0x0000000407087e21 */ /* 0x004fca0008000000 */
[----:B------:R-:W-:-:S13]  /*1c20*/  FSETP.GEU.AND P0, PT, |R8|, 1.175494350822287508e-38, PT ;  /* 0x008000000800780b */ /* 0x000fda0003f0e200 */
[----:B------:R-:W-:-:S04]  /*1c30*/  @!P0 FMUL R8, R8, 16777216 ;  /* 0x4b80000008088820 */ /* 0x000fc80000400000 */
[----:B------:R-:W2:Y:S02]  /*1c40*/  MUFU.RSQ R7, R8 ;  /* 0x0000000800077308 */ /* 0x000ea40000001400 */
[----:B--2---:R-:W-:Y:S01]  /*1c50*/  @!P0 FMUL R7, R7, 4096 ;  /* 0x4580000007078820 */ /* 0x004fe20000400000 */
[----:B0--34-:R-:W-:Y:S06]  /*1c60*/  @P1 BRA `(.L_x_13) ;  /* 0x0000001400181947 */ /* 0x019fec0003800000 */
[----:B------:R-:W0:Y:S01]  /*1c70*/  I2F.U32.RP R13, UR8 ;  /* 0x00000008000d7d06 */ /* 0x000e220008209000 */
[----:B-1----:R-:W-:Y:S01]  /*1c80*/  VIADD R10, R2, UR8 ;  /* 0x00000008020a7c36 */ /* 0x002fe20008000000 */
[----:B------:R-:W-:Y:S01]  /*1c90*/  ISETP.NE.U32.AND P2, PT, RZ, UR8, PT ;  /* 0x00000008ff007c0c */ /* 0x000fe2000bf45070 */
[----:B------:R-:W1:Y:S01]  /*1ca0*/  LDCU.64 UR4, c[0x0][0x3b8] ;  /* 0x00007700ff0477ac */ /* 0x000e620008000a00 */
[----:B------:R-:W-:Y:S01]  /*1cb0*/  BSSY.RECONVERGENT B1, `(.L_x_14) ;  /* 0x000006d000017945 */ /* 0x000fe20003800200 */
[----:B------:R-:W-:Y:S01]  /*1cc0*/  IMAD.MOV.U32 R16, RZ, RZ, RZ ;  /* 0x000000ffff107224 */ /* 0x000fe200078e00ff */
[----:B------:R-:W-:Y:S01]  /*1cd0*/  ISETP.GE.U32.AND P0, PT, R10, R5, PT ;  /* 0x000000050a00720c */ /* 0x000fe20003f06070 */
[----:B------:R-:W-:Y:S01]  /*1ce0*/  IMAD.MOV.U32 R18, RZ, RZ, RZ ;  /* 0x000000ffff127224 */ /* 0x000fe200078e00ff */
[----:B------:R-:W-:Y:S02]  /*1cf0*/  VIMNMX.U32 R11, PT, PT, R5, R10, !PT ;  /* 0x0000000a050b7248 */ /* 0x000fe40007fe0000 */
[----:B------:R-:W-:-:S04]  /*1d00*/  SEL R12, RZ, 0x1, P0 ;  /* 0x00000001ff0c7807 */ /* 0x000fc80000000000 */
[----:B------:R-:W-:Y:S01]  /*1d10*/  IADD3 R11, PT, PT, R11, -R10, -R12 ;  /* 0x8000000a0b0b7210 */ /* 0x000fe20007ffe80c */
[----:B0-----:R-:W0:Y:S01]  /*1d20*/  MUFU.RCP R13, R13 ;  /* 0x0000000d000d7308 */ /* 0x001e220000001000 */
[----:B-1----:R-:W-:-:S05]  /*1d30*/  MOV R20, UR5 ;  /* 0x0000000500147c02 */ /* 0x002fca0008000f00 */
[----:B------:R-:W-:Y:S02]  /*1d40*/  IMAD R10, R20, UR4, RZ ;  /* 0x00000004140a7c24 */ /* 0x000fe4000f8e02ff */
[----:B0-----:R-:W-:-:S04]  /*1d50*/  VIADD R8, R13, 0xffffffe ;  /* 0x0ffffffe0d087836 */ /* 0x001fc80000000000 */
[----:B------:R0:W1:Y:S02]  /*1d60*/  F2I.FTZ.U32.TRUNC.NTZ R9, R8 ;  /* 0x0000000800097305 */ /* 0x000064000021f000 */
[----:B0-----:R-:W-:Y:S02]  /*1d70*/  MOV R8, RZ ;  /* 0x000000ff00087202 */ /* 0x001fe40000000f00 */
[----:B-1----:R-:W-:-:S05]  /*1d80*/  IADD3 R15, PT, PT, RZ, -R9, RZ ;  /* 0x80000009ff0f7210 */ /* 0x002fca0007ffe0ff */
[----:B------:R-:W-:-:S04]  /*1d90*/  IMAD R15, R15, UR8, RZ ;  /* 0x000000080f0f7c24 */ /* 0x000fc8000f8e02ff */
[----:B------:R-:W-:-:S06]  /*1da0*/  IMAD.HI.U32 R14, R9, R15, R8 ;  /* 0x0000000f090e7227 */ /* 0x000fcc00078e0008 */
[----:B------:R-:W-:-:S04]  /*1db0*/  IMAD.HI.U32 R9, R14, R11, RZ ;  /* 0x0000000b0e097227 */ /* 0x000fc800078e00ff */
[----:B------:R-:W-:-:S04]  /*1dc0*/  IMAD.MOV R8, RZ, RZ, -R9 ;  /* 0x000000ffff087224 */ /* 0x000fc800078e0a09 */
[----:B------:R-:W-:Y:S01]  /*1dd0*/  IMAD R8, R8, UR8, R11 ;  /* 0x0000000808087c24 */ /* 0x000fe2000f8e020b */
[----:B------:R-:W-:-:S04]  /*1de0*/  MOV R11, R2 ;  /* 0x00000002000b7202 */ /* 0x000fc80000000f00 */
[----:B------:R-:W-:-:S13]  /*1df0*/  ISETP.GE.U32.AND P0, PT, R8, UR8, PT ;  /* 0x0000000808007c0c */ /* 0x000fda000bf06070 */
[----:B------:R-:W-:Y:S01]  /*1e00*/  @P0 IADD3 R8, PT, PT, R8, -UR8, RZ ;  /* 0x8000000808080c10 */ /* 0x000fe2000fffe0ff */
[----:B------:R-:W-:-:S03]  /*1e10*/  @P0 VIADD R9, R9, 0x1 ;  /* 0x0000000109090836 */ /* 0x000fc60000000000 */
[----:B------:R-:W-:-:S13]  /*1e20*/  ISETP.GE.U32.AND P1, PT, R8, UR8, PT ;  /* 0x0000000808007c0c */ /* 0x000fda000bf26070 */
[----:B------:R-:W-:Y:S02]  /*1e30*/  @P1 IADD3 R9, PT, PT, R9, 0x1, RZ ;  /* 0x0000000109091810 */ /* 0x000fe40007ffe0ff */
[----:B------:R-:W-:-:S05]  /*1e40*/  @!P2 LOP3.LUT R9, RZ, UR8, RZ, 0x33, !PT ;  /* 0x00000008ff09ac12 */ /* 0x000fca000f8e33ff */
[----:B------:R-:W-:-:S05]  /*1e50*/  IMAD.IADD R8, R12, 0x1, R9 ;  /* 0x000000010c087824 */ /* 0x000fca00078e0209 */
[C---:B------:R-:W-:Y:S02]  /*1e60*/  LOP3.LUT R9, R8.reuse, 0x3, RZ, 0xc0, !PT ;  /* 0x0000000308097812 */ /* 0x040fe400078ec0ff */
[----:B------:R-:W-:Y:S02]  /*1e70*/  ISETP.GE.U32.AND P0, PT, R8, 0x3, PT ;  /* 0x000000030800780c */ /* 0x000fe40003f06070 */
[----:B------:R-:W-:-:S13]  /*1e80*/  ISETP.NE.AND P1, PT, R9, 0x3, PT ;  /* 0x000000030900780c */ /* 0x000fda0003f25270 */
[----:B------:R-:W-:Y:S05]  /*1e90*/  @!P1 BRA `(.L_x_15) ;  /* 0x0000000400389947 */ /* 0x000fea0003800000 */
[----:B------:R-:W-:Y:S02]  /*1ea0*/  IABS R14, R10 ;  /* 0x0000000a000e7213 */ /* 0x000fe40000000000 */
[----:B------:R-:W-:Y:S02]  /*1eb0*/  IADD3 R8, PT, PT, R8, 0x1, RZ ;  /* 0x0000000108087810 */ /* 0x000fe40007ffe0ff */
[----:B------:R-:W0:Y:S01]  /*1ec0*/  I2F.RP R11, R14 ;  /* 0x0000000e000b7306 */ /* 0x000e220000209400 */
[----:B------:R-:W-:Y:S02]  /*1ed0*/  ISETP.NE.AND P1, PT, R20, RZ, PT ;  /* 0x000000ff1400720c */ /* 0x000fe40003f25270 */
[----:B------:R-:W-:Y:S01]  /*1ee0*/  LOP3.LUT R19, R8, 0x3, RZ, 0xc0, !PT ;  /* 0x0000000308137812 */ /* 0x000fe200078ec0ff */
[----:B------:R-:W-:Y:S01]  /*1ef0*/  IMAD.MOV.U32 R8, RZ, RZ, RZ ;  /* 0x000000ffff087224 */ /* 0x000fe200078e00ff */
[----:B------:R-:W-:Y:S02]  /*1f00*/  LOP3.LUT R15, RZ, R20, RZ, 0x33, !PT ;  /* 0x00000014ff0f7212 */ /* 0x000fe400078e33ff */
[----:B------:R-:W-:-:S02]  /*1f10*/  MOV R16, RZ ;  /* 0x000000ff00107202 */ /* 0x000fc40000000f00 */
[----:B------:R-:W-:Y:S01]  /*1f20*/  IADD3 R19, PT, PT, -R19, RZ, RZ ;  /* 0x000000ff13137210 */ /* 0x000fe20007ffe1ff */
[----:B0-----:R-:W0:Y:S02]  /*1f30*/  MUFU.RCP R11, R11 ;  /* 0x0000000b000b7308 */ /* 0x001e240000001000 */
[----:B0-----:R-:W-:Y:S01]  /*1f40*/  IADD3 R9, PT, PT, R11, 0xffffffe, RZ ;  /* 0x0ffffffe0b097810 */ /* 0x001fe20007ffe0ff */
[----:B------:R-:W-:-:S05]  /*1f50*/  IMAD.MOV.U32 R11, RZ, RZ, R2 ;  /* 0x000000ffff0b7224 */ /* 0x000fca00078e0002 */
[----:B------:R-:W0:Y:S02]  /*1f60*/  F2I.FTZ.U32.TRUNC.NTZ R9, R9 ;  /* 0x0000000900097305 */ /* 0x000e24000021f000 */
[----:B0-----:R-:W-:-:S04]  /*1f70*/  IMAD.MOV R17, RZ, RZ, -R9 ;  /* 0x000000ffff117224 */ /* 0x001fc800078e0a09 */
[----:B------:R-:W-:-:S04]  /*1f80*/  IMAD R17, R17, R14, RZ ;  /* 0x0000000e11117224 */ /* 0x000fc800078e02ff */
[----:B------:R-:W-:-:S07]  /*1f90*/  IMAD.HI.U32 R17, R9, R17, R8 ;  /* 0x0000001109117227 */ /* 0x000fce00078e0008 */
.L_x_16:
[----:B------:R-:W-:Y:S01]  /*1fa0*/  IMAD.U32 R20, RZ, RZ, UR13 ;  /* 0x0000000dff147e24 */ /* 0x000fe2000f8e00ff */
[----:B------:R-:W-:Y:S02]  /*1fb0*/  IABS R9, R10 ;  /* 0x0000000a00097213 */ /* 0x000fe40000000000 */
[----:B------:R-:W-:Y:S02]  /*1fc0*/  IABS R8, R11 ;  /* 0x0000000b00087213 */ /* 0x000fe40000000000 */
[----:B------:R-:W-:Y:S02]  /*1fd0*/  IADD3 R9, PT, PT, RZ, -R9, RZ ;  /* 0x80000009ff097210 */ /* 0x000fe40007ffe0ff */
[----:B------:R-:W-:Y:S01]  /*1fe0*/  IABS R12, R20 ;  /* 0x00000014000c7213 */ /* 0x000fe20000000000 */
[----:B------:R-:W-:-:S03]  /*1ff0*/  IMAD.HI.U32 R23, R17, R8, RZ ;  /* 0x0000000811177227 */ /* 0x000fc600078e00ff */
[----:B------:R-:W0:Y:S01]  /*2000*/  I2F.RP R13, R12 ;  /* 0x0000000c000d7306 */ /* 0x000e220000209400 */
[----:B------:R-:W-:Y:S01]  /*2010*/  IMAD R9, R23, R9, R8 ;  /* 0x0000000917097224 */ /* 0x000fe200078e0208 */
[----:B------:R-:W-:-:S04]  /*2020*/  IABS R8, R10 ;  /* 0x0000000a00087213 */ /* 0x000fc80000000000 */
[----:B------:R-:W-:Y:S02]  /*2030*/  ISETP.GT.U32.AND P3, PT, R14, R9, PT ;  /* 0x000000090e00720c */ /* 0x000fe40003f64070 */
[----:B0-----:R-:W0:Y:S11]  /*2040*/  MUFU.RCP R13, R13 ;  /* 0x0000000d000d7308 */ /* 0x001e360000001000 */
[----:B------:R-:W-:Y:S01]  /*2050*/  @!P3 IMAD.IADD R9, R9, 0x1, -R8 ;  /* 0x000000010909b824 */ /* 0x000fe200078e0a08 */
[----:B------:R-:W-:Y:S01]  /*2060*/  LOP3.LUT R8, R11, R10, RZ, 0x3c, !PT ;  /* 0x0000000a0b087212 */ /* 0x000fe200078e3cff */
[----:B------:R-:W-:Y:S01]  /*2070*/  @!P3 VIADD R23, R23, 0x1 ;  /* 0x000000011717b836 */ /* 0x000fe20000000000 */
[----:B------:R-:W-:-:S02]  /*2080*/  ISETP.NE.AND P3, PT, R10, RZ, PT ;  /* 0x000000ff0a00720c */ /* 0x000fc40003f65270 */
[----:B------:R-:W-:Y:S02]  /*2090*/  ISETP.GE.U32.AND P2, PT, R9, R14, PT ;  /* 0x0000000e0900720c */ /* 0x000fe40003f46070 */
[----:B------:R-:W-:Y:S02]  /*20a0*/  ISETP.GE.AND P4, PT, R8, RZ, PT ;  /* 0x000000ff0800720c */ /* 0x000fe40003f86270 */
[----:B0-----:R-:W-:-:S04]  /*20b0*/  IADD3 R8, PT, PT, R13, 0xffffffe, RZ ;  /* 0x0ffffffe0d087810 */ /* 0x001fc80007ffe0ff */
[----:B------:R0:W1:Y:S05]  /*20c0*/  F2I.FTZ.U32.TRUNC.NTZ R9, R8 ;  /* 0x0000000800097305 */ /* 0x00006a000021f000 */
[----:B------:R-:W-:-:S05]  /*20d0*/  @P2 IADD3 R23, PT, PT, R23, 0x1, RZ ;  /* 0x0000000117172810 */ /* 0x000fca0007ffe0ff */
[----:B------:R-:W-:Y:S01]  /*20e0*/  @!P4 IMAD.MOV R23, RZ, RZ, -R23 ;  /* 0x000000ffff17c224 */ /* 0x000fe200078e0a17 */
[----:B------:R-:W-:Y:S01]  /*20f0*/  @!P3 LOP3.LUT R23, RZ, R10, RZ, 0x33, !PT ;  /* 0x0000000aff17b212 */ /* 0x000fe200078e33ff */
[----:B0-----:R-:W-:-:S04]  /*2100*/  HFMA2 R8, -RZ, RZ, 0, 0 ;  /* 0x00000000ff087431 */ /* 0x001fc800000001ff */
[----:B------:R-:W-:Y:S02]  /*2110*/  IMAD.MOV R21, RZ, RZ, -R23 ;  /* 0x000000ffff157224 */ /* 0x000fe400078e0a17 */
[----:B------:R-:W-:Y:S01]  /*2120*/  IMAD R23, R23, UR9, R0 ;  /* 0x0000000917177c24 */ /* 0x000fe2000f8e0200 */
[----:B-1----:R-:W-:Y:S01]  /*2130*/  IADD3 R13, PT, PT, RZ, -R9, RZ ;  /* 0x80000009ff0d7210 */ /* 0x002fe20007ffe0ff */
[----:B------:R-:W-:-:S04]  /*2140*/  IMAD R21, R10, R21, R11 ;  /* 0x000000150a157224 */ /* 0x000fc800078e020b */
[----:B------:R-:W-:Y:S01]  /*2150*/  IMAD R13, R13, R12, RZ ;  /* 0x0000000c0d0d7224 */ /* 0x000fe200078e02ff */
[----:B------:R-:W-:-:S03]  /*2160*/  IABS R22, R21 ;  /* 0x0000001500167213 */ /* 0x000fc60000000000 */
[----:B------:R-:W-:-:S04]  /*2170*/  IMAD.HI.U32 R8, R9, R13, R8 ;  /* 0x0000000d09087227 */ /* 0x000fc800078e0008 */
[----:B------:R-:W-:-:S04]  /*2180*/  IMAD.MOV.U32 R9, RZ, RZ, R22 ;  /* 0x000000ffff097224 */ /* 0x000fc800078e0016 */
[----:B------:R-:W-:-:S05]  /*2190*/  IMAD.HI.U32 R8, R8, R9, RZ ;  /* 0x0000000908087227 */ /* 0x000fca00078e00ff */
[----:B------:R-:W-:-:S05]  /*21a0*/  IADD3 R13, PT, PT, -R8, RZ, RZ ;  /* 0x000000ff080d7210 */ /* 0x000fca0007ffe1ff */
[----:B------:R-:W-:-:S05]  /*21b0*/  IMAD R9, R12, R13, R9 ;  /* 0x0000000d0c097224 */ /* 0x000fca00078e0209 */
[----:B------:R-:W-:-:S13]  /*21c0*/  ISETP.GT.U32.AND P3, PT, R12, R9, PT ;  /* 0x000000090c00720c */ /* 0x000fda0003f64070 */
[----:B------:R-:W-:Y:S01]  /*21d0*/  @!P3 IMAD.IADD R9, R9, 0x1, -R12 ;  /* 0x000000010909b824 */ /* 0x000fe200078e0a0c */
[----:B------:R-:W-:-:S04]  /*21e0*/  @!P3 IADD3 R8, PT, PT, R8, 0x1, RZ ;  /* 0x000000010808b810 */ /* 0x000fc80007ffe0ff */
[----:B------:R-:W-:Y:S02]  /*21f0*/  ISETP.GE.U32.AND P2, PT, R9, R12, PT ;  /* 0x0000000c0900720c */ /* 0x000fe40003f46070 */
[----:B------:R-:W-:Y:S01]  /*2200*/  LOP3.LUT R9, R21, R20, RZ, 0x3c, !PT ;  /* 0x0000001415097212 */ /* 0x000fe200078e3cff */
[----:B------:R-:W0:Y:S03]  /*2210*/  LDC.64 R12, c[0x0][0x388] ;  /* 0x0000e200ff0c7b82 */ /* 0x000e260000000a00 */
[----:B------:R-:W-:-:S07]  /*2220*/  ISETP.GE.AND P4, PT, R9, RZ, PT ;  /* 0x000000ff0900720c */ /* 0x000fce0003f86270 */
[----:B------:R-:W-:-:S05]  /*2230*/  @P2 VIADD R8, R8, 0x1 ;  /* 0x0000000108082836 */ /* 0x000fca0000000000 */
[----:B------:R-:W-:Y:S02]  /*2240*/  MOV R22, R8 ;  /* 0x0000000800167202 */ /* 0x000fe40000000f00 */
[----:B------:R-:W1:Y:S03]  /*2250*/  LDC.64 R8, c[0x0][0x380] ;  /* 0x0000e000ff087b82 */ /* 0x000e660000000a00 */
[----:B------:R-:W-:-:S05]  /*2260*/  @!P4 IMAD.MOV R22, RZ, RZ, -R22 ;  /* 0x000000ffff16c224 */ /* 0x000fca00078e0a16 */
[----:B------:R-:W-:-:S04]  /*2270*/  SEL R22, R15, R22, !P1 ;  /* 0x000000160f167207 */ /* 0x000fc80004800000 */
[----:B------:R-:W-:Y:S01]  /*2280*/  IADD3 R24, PT, PT, -R22, RZ, RZ ;  /* 0x000000ff16187210 */ /* 0x000fe20007ffe1ff */
[----:B------:R-:W-:-:S04]  /*2290*/  IMAD R23, R23, UR10, R22 ;  /* 0x0000000a17177c24 */ /* 0x000fc8000f8e0216 */
[----:B------:R-:W-:-:S04]  /*22a0*/  IMAD R21, R20, R24, R21 ;  /* 0x0000001814157224 */ /* 0x000fc800078e0215 */
[----:B------:R-:W-:-:S04]  /*22b0*/  IMAD R21, R23, R20, R21 ;  /* 0x0000001417157224 */ /* 0x000fc800078e0215 */
[----:B0-----:R-:W-:-:S04]  /*22c0*/  IMAD.WIDE R12, R21, 0x4, R12 ;  /* 0x00000004150c7825 */ /* 0x001fc800078e020c */
[----:B-1----:R-:W-:Y:S02]  /*22d0*/  IMAD.WIDE R8, R21, 0x4, R8 ;  /* 0x0000000415087825 */ /* 0x002fe400078e0208 */
[----:B------:R-:W2:Y:S04]  /*22e0*/  LDG.E.CONSTANT R13, desc[UR6][R12.64] ;  /* 0x000000060c0d7981 */ /* 0x000ea8000c1e9900 */
[----:B------:R-:W3:Y:S01]  /*22f0*/  LDG.E.CONSTANT R9, desc[UR6][R8.64] ;  /* 0x0000000608097981 */ /* 0x000ee2000c1e9900 */
[----:B------:R-:W-:Y:S01]  /*2300*/  VIADD R19, R19, 0x1 ;  /* 0x0000000113137836 */ /* 0x000fe20000000000 */
[----:B------:R-:W-:-:S04]  /*2310*/  IADD3 R11, PT, PT, R11, UR8, RZ ;  /* 0x000000080b0b7c10 */ /* 0x000fc8000fffe0ff */
[----:B------:R-:W-:Y:S01]  /*2320*/  ISETP.NE.AND P2, PT, R19, RZ, PT ;  /* 0x000000ff1300720c */ /* 0x000fe20003f45270 */
[----:B--2---:R-:W-:-:S04]  /*2330*/  FADD R20, -R6, R13 ;  /* 0x0000000d06147221 */ /* 0x004fc80000000100 */
[----:B------:R-:W-:Y:S01]  /*2340*/  FMUL R21, R7, R20 ;  /* 0x0000001407157220 */ /* 0x000fe20000400000 */
[----:B---3--:R-:W-:-:S03]  /*2350*/  FADD R18, R9, R18 ;  /* 0x0000001209127221 */ /* 0x008fc60000000000 */
[----:B------:R-:W-:-:S04]  /*2360*/  FFMA R16, R21, R9, R16 ;  /* 0x0000000915107223 */ /* 0x000fc80000000010 */
[----:B------:R-:W-:Y:S05]  /*2370*/  @P2 BRA `(.L_x_16) ;  /* 0xfffffffc00082947 */ /* 0x000fea000383ffff */
.L_x_15:
[----:B------:R-:W-:Y:S05]  /*2380*/  BSYNC.RECONVERGENT B1 ;  /* 0x0000000000017941 */ /* 0x000fea0003800200 */
.L_x_14:
[----:B------:R-:W-:Y:S05]  /*2390*/  @!P0 BRA `(.L_x_13) ;  /* 0x0000000c004c8947 */ /* 0x000fea0003800000 */
[----:B------:R-:W-:-:S04]  /*23a0*/  IABS R24, R10 ;  /* 0x0000000a00187213 */ /* 0x000fc80000000000 */
[----:B------:R-:W0:Y:S08]  /*23b0*/  I2F.RP R12, R24 ;  /* 0x00000018000c7306 */ /* 0x000e300000209400 */
[----:B0-----:R-:W0:Y:S02]  /*23c0*/  MUFU.RCP R12, R12 ;  /* 0x0000000c000c7308 */ /* 0x001e240000001000 */
[----:B0-----:R-:W-:-:S06]  /*23d0*/  VIADD R8, R12, 0xffffffe ;  /* 0x0ffffffe0c087836 */ /* 0x001fcc0000000000 */
[----:B------:R0:W1:Y:S02]  /*23e0*/  F2I.FTZ.U32.TRUNC.NTZ R9, R8 ;  /* 0x0000000800097305 */ /* 0x000064000021f000 */
[----:B0-----:R-:W-:Y:S01]  /*23f0*/  IMAD.MOV.U32 R8, RZ, RZ, RZ ;  /* 0x000000ffff087224 */ /* 0x001fe200078e00ff */
[----:B-1----:R-:W-:-:S05]  /*2400*/  IADD3 R13, PT, PT, RZ, -R9, RZ ;  /* 0x80000009ff0d7210 */ /* 0x002fca0007ffe0ff */
[----:B------:R-:W-:-:S04]  /*2410*/  IMAD R13, R13, R24, RZ ;  /* 0x000000180d0d7224 */ /* 0x000fc800078e02ff */
[----:B------:R-:W-:-:S07]  /*2420*/  IMAD.HI.U32 R9, R9, R13, R8 ;  /* 0x0000000d09097227 */ /* 0x000fce00078e0008 */
.L_x_17:
[----:B------:R-:W0:Y:S01]  /*2430*/  LDC R27, c[0x0][0x3bc] ;  /* 0x0000ef00ff1b7b82 */ /* 0x000e220000000800 */
[-C--:B------:R-:W-:Y:S02]  /*2440*/  IABS R26, R10.reuse ;  /* 0x0000000a001a7213 */ /* 0x080fe40000000000 */
[----:B------:R-:W-:Y:S02]  /*2450*/  IABS R8, R11 ;  /* 0x0000000b00087213 */ /* 0x000fe40000000000 */
[----:B------:R-:W1:Y:S01]  /*2460*/  I2F.RP R17, R26 ;  /* 0x0000001a00117306 */ /* 0x000e620000209400 */
[----:B------:R-:W-:-:S04]  /*2470*/  IABS R12, R10 ;  /* 0x0000000a000c7213 */ /* 0x000fc80000000000 */
[----:B------:R-:W-:Y:S01]  /*2480*/  IADD3 R25, PT, PT, RZ, -R12, RZ ;  /* 0x8000000cff197210 */ /* 0x000fe20007ffe0ff */
[----:B------:R-:W-:-:S04]  /*2490*/  IMAD.HI.U32 R12, R9, R8, RZ ;  /* 0x00000008090c7227 */ /* 0x000fc800078e00ff */
[----:B------:R-:W-:Y:S01]  /*24a0*/  IMAD R13, R12, R25, R8 ;  /* 0x000000190c0d7224 */ /* 0x000fe200078e0208 */
[----:B------:R-:W-:Y:S01]  /*24b0*/  LOP3.LUT R8, R11, R10, RZ, 0x3c, !PT ;  /* 0x0000000a0b087212 */ /* 0x000fe200078e3cff */
[----:B-1----:R-:W1:Y:S03]  /*24c0*/  MUFU.RCP R17, R17 ;  /* 0x0000001100117308 */ /* 0x002e660000001000 */
[----:B------:R-:W-:Y:S02]  /*24d0*/  ISETP.GT.U32.AND P1, PT, R24, R13, PT ;  /* 0x0000000d1800720c */ /* 0x000fe40003f24070 */
[----:B------:R-:W-:Y:S01]  /*24e0*/  ISETP.GE.AND P2, PT, R8, RZ, PT ;  /* 0x000000ff0800720c */ /* 0x000fe20003f46270 */
[----:B------:R-:W-:Y:S01]  /*24f0*/  HFMA2 R8, -RZ, RZ, 0, 0 ;  /* 0x00000000ff087431 */ /* 0x000fe200000001ff */
[-C--:B0-----:R-:W-:Y:S02]  /*2500*/  IABS R14, R27.reuse ;  /* 0x0000001b000e7213 */ /* 0x081fe40000000000 */
[----:B------:R-:W-:-:S02]  /*2510*/  LOP3.LUT R28, RZ, R27, RZ, 0x33, !PT ;  /* 0x0000001bff1c7212 */ /* 0x000fc400078e33ff */
[----:B------:R-:W0:Y:S05]  /*2520*/  I2F.RP R15, R14 ;  /* 0x0000000e000f7306 */ /* 0x000e2a0000209400 */
[----:B------:R-:W-:Y:S01]  /*2530*/  @!P1 IADD3 R13, PT, PT, R13, -R26, RZ ;  /* 0x8000001a0d0d9210 */ /* 0x000fe20007ffe0ff */
[----:B------:R-:W-:Y:S02]  /*2540*/  @!P1 VIADD R12, R12, 0x1 ;  /* 0x000000010c0c9836 */ /* 0x000fe40000000000 */
[----:B-1----:R-:W-:Y:S01]  /*2550*/  VIADD R9, R17, 0xffffffe ;  /* 0x0ffffffe11097836 */ /* 0x002fe20000000000 */
[----:B------:R-:W-:Y:S01]  /*2560*/  ISETP.GE.U32.AND P0, PT, R13, R24, PT ;  /* 0x000000180d00720c */ /* 0x000fe20003f06070 */
[----:B------:R-:W-:-:S04]  /*2570*/  IMAD.MOV.U32 R24, RZ, RZ, R26 ;  /* 0x000000ffff187224 */ /* 0x000fc800078e001a */
[----:B------:R-:W1:Y:S08]  /*2580*/  F2I.FTZ.U32.TRUNC.NTZ R9, R9 ;  /* 0x0000000900097305 */ /* 0x000e70000021f000 */
[----:B0-----:R-:W0:Y:S01]  /*2590*/  MUFU.RCP R15, R15 ;  /* 0x0000000f000f7308 */ /* 0x001e220000001000 */
[----:B------:R-:W-:Y:S02]  /*25a0*/  @P0 IADD3 R12, PT, PT, R12, 0x1, RZ ;  /* 0x000000010c0c0810 */ /* 0x000fe40007ffe0ff */
[----:B------:R-:W-:-:S02]  /*25b0*/  ISETP.NE.AND P0, PT, R10, RZ, PT ;  /* 0x000000ff0a00720c */ /* 0x000fc40003f05270 */
[----:B------:R-:W-:Y:S02]  /*25c0*/  @!P2 IADD3 R12, PT, PT, -R12, RZ, RZ ;  /* 0x000000ff0c0ca210 */ /* 0x000fe40007ffe1ff */
[----:B-1----:R-:W-:Y:S01]  /*25d0*/  IADD3 R17, PT, PT, RZ, -R9, RZ ;  /* 0x80000009ff117210 */ /* 0x002fe20007ffe0ff */
[----:B0-----:R-:W-:-:S04]  /*25e0*/  VIADD R19, R15, 0xffffffe ;  /* 0x0ffffffe0f137836 */ /* 0x001fc80000000000 */
[----:B------:R-:W-:Y:S01]  /*25f0*/  IMAD R15, R17, R26, RZ ;  /* 0x0000001a110f7224 */ /* 0x000fe200078e02ff */
[----:B------:R0:W1:Y:S01]  /*2600*/  F2I.FTZ.U32.TRUNC.NTZ R13, R19 ;  /* 0x00000013000d7305 */ /* 0x000062000021f000 */
[----:B------:R-:W-:Y:S02]  /*2610*/  VIADD R17, R11, UR8 ;  /* 0x000000080b117c36 */ /* 0x000fe40008000000 */
[----:B------:R-:W-:-:S03]  /*2620*/  IMAD.HI.U32 R9, R9, R15, R8 ;  /* 0x0000000f09097227 */ /* 0x000fc600078e0008 */
[----:B------:R-:W-:Y:S02]  /*2630*/  IABS R22, R17 ;  /* 0x0000001100167213 */ /* 0x000fe40000000000 */
[----:B0-----:R-:W-:-:S03]  /*2640*/  LOP3.LUT R19, RZ, R10, RZ, 0x33, !PT ;  /* 0x0000000aff137212 */ /* 0x001fc600078e33ff */
[----:B------:R-:W-:Y:S01]  /*2650*/  IMAD.HI.U32 R20, R9, R22, RZ ;  /* 0x0000001609147227 */ /* 0x000fe200078e00ff */
[----:B------:R-:W-:-:S03]  /*2660*/  SEL R15, R19, R12, !P0 ;  /* 0x0000000c130f7207 */ /* 0x000fc60004000000 */
[----:B-1----:R-:W-:Y:S02]  /*2670*/  IMAD.MOV R21, RZ, RZ, -R13 ;  /* 0x000000ffff157224 */ /* 0x002fe400078e0a0d */
[----:B------:R-:W-:Y:S02]  /*2680*/  IMAD.MOV.U32 R12, RZ, RZ, RZ ;  /* 0x000000ffff0c7224 */ /* 0x000fe400078e00ff */
[----:B------:R-:W-:-:S04]  /*2690*/  IMAD R21, R21, R14, RZ ;  /* 0x0000000e15157224 */ /* 0x000fc800078e02ff */
[----:B------:R-:W-:Y:S01]  /*26a0*/  IMAD.HI.U32 R8, R13, R21, R12 ;  /* 0x000000150d087227 */ /* 0x000fe200078e000c */
[----:B------:R-:W-:-:S03]  /*26b0*/  IADD3 R12, PT, PT, -R15, RZ, RZ ;  /* 0x000000ff0f0c7210 */ /* 0x000fc60007ffe1ff */
[----:B------:R-:W-:Y:S02]  /*26c0*/  IMAD R13, R20, R25, R22 ;  /* 0x00000019140d7224 */ /* 0x000fe400078e0216 */
[----:B------:R-:W-:-:S03]  /*26d0*/  IMAD R12, R10, R12, R11 ;  /* 0x0000000c0a0c7224 */ /* 0x000fc600078e020b */
[----:B------:R-:W-:Y:S02]  /*26e0*/  ISETP.GT.U32.AND P2, PT, R24, R13, PT ;  /* 0x0000000d1800720c */ /* 0x000fe40003f44070 */
[----:B------:R-:W-:-:S05]  /*26f0*/  IABS R21, R12 ;  /* 0x0000000c00157213 */ /* 0x000fca0000000000 */
[----:B------:R-:W-:-:S06]  /*2700*/  IMAD.HI.U32 R11, R8, R21, RZ ;  /* 0x00000015080b7227 */ /* 0x000fcc00078e00ff */
[----:B------:R-:W-:Y:S02]  /*2710*/  @!P2 IADD3 R13, PT, PT, R13, -R26, RZ ;  /* 0x8000001a0d0da210 */ /* 0x000fe40007ffe0ff */
[----:B------:R-:W-:Y:S02]  /*2720*/  @!P2 IADD3 R20, PT, PT, R20, 0x1, RZ ;  /* 0x000000011414a810 */ /* 0x000fe40007ffe0ff */
[----:B------:R-:W-:Y:S01]  /*2730*/  ISETP.GE.U32.AND P1, PT, R13, R24, PT ;  /* 0x000000180d00720c */ /* 0x000fe20003f26070 */
[----:B------:R-:W-:-:S04]  /*2740*/  IMAD.MOV R13, RZ, RZ, -R11 ;  /* 0x000000ffff0d7224 */ /* 0x000fc800078e0a0b */
[----:B------:R-:W-:Y:S01]  /*2750*/  IMAD R13, R14, R13, R21 ;  /* 0x0000000d0e0d7224 */ /* 0x000fe200078e0215 */
[----:B------:R-:W-:-:S04]  /*2760*/  LOP3.LUT R21, R17, R10, RZ, 0x3c, !PT ;  /* 0x0000000a11157212 */ /* 0x000fc800078e3cff */
[----:B------:R-:W-:Y:S02]  /*2770*/  ISETP.GT.U32.AND P2, PT, R14, R13, PT ;  /* 0x0000000d0e00720c */ /* 0x000fe40003f44070 */
[----:B------:R-:W-:Y:S01]  /*2780*/  ISETP.GE.AND P3, PT, R21, RZ, PT ;  /* 0x000000ff1500720c */ /* 0x000fe20003f66270 */
[----:B------:R-:W-:-:S10]  /*2790*/  @P1 VIADD R20, R20, 0x1 ;  /* 0x0000000114141836 */ /* 0x000fd40000000000 */
[----:B------:R-:W-:Y:S02]  /*27a0*/  @!P2 IMAD.IADD R13, R13, 0x1, -R14 ;  /* 0x000000010d0da824 */ /* 0x000fe400078e0a0e */
[----:B------:R-:W-:Y:S01]  /*27b0*/  @!P3 IADD3 R20, PT, PT, -R20, RZ, RZ ;  /* 0x000000ff1414b210 */ /* 0x000fe20007ffe1ff */
[----:B------:R-:W-:Y:S02]  /*27c0*/  @!P2 VIADD R11, R11, 0x1 ;  /* 0x000000010b0ba836 */ /* 0x000fe40000000000 */
[----:B------:R-:W-:Y:S02]  /*27d0*/  ISETP.GE.U32.AND P1, PT, R13, R14, PT ;  /* 0x0000000e0d00720c */ /* 0x000fe40003f26070 */
[----:B------:R-:W-:Y:S02]  /*27e0*/  SEL R19, R19, R20, !P0 ;  /* 0x0000001413137207 */ /* 0x000fe40004000000 */
[----:B------:R-:W-:Y:S02]  /*27f0*/  LOP3.LUT R13, R12, R27, RZ, 0x3c, !PT ;  /* 0x0000001b0c0d7212 */ /* 0x000fe400078e3cff */
[C---:B------:R-:W-:Y:S01]  /*2800*/  IADD3 R14, PT, PT, -R19.reuse, RZ, RZ ;  /* 0x000000ff130e7210 */ /* 0x040fe20007ffe1ff */
[----:B------:R-:W-:Y:S01]  /*2810*/  IMAD R19, R19, UR11, R0 ;  /* 0x0000000b13137c24 */ /* 0x000fe2000f8e0200 */
[----:B------:R-:W-:-:S02]  /*2820*/  ISETP.GE.AND P3, PT, R13, RZ, PT ;  /* 0x000000ff0d00720c */ /* 0x000fc40003f66270 */
[----:B------:R-:W-:Y:S01]  /*2830*/  IABS R13, R27 ;  /* 0x0000001b000d7213 */ /* 0x000fe20000000000 */
[----:B------:R-:W-:Y:S02]  /*2840*/  IMAD R14, R10, R14, R17 ;  /* 0x0000000e0a0e7224 */ /* 0x000fe400078e0211 */
[----:B------:R-:W-:Y:S02]  /*2850*/  @P1 IADD3 R11, PT, PT, R11, 0x1, RZ ;  /* 0x000000010b0b1810 */ /* 0x000fe40007ffe0ff */
[----:B------:R-:W-:Y:S02]  /*2860*/  ISETP.NE.AND P1, PT, R27, RZ, PT ;  /* 0x000000ff1b00720c */ /* 0x000fe40003f25270 */
[----:B------:R-:W-:-:S04]  /*2870*/  IABS R22, R14 ;  /* 0x0000000e00167213 */ /* 0x000fc80000000000 */
[----:B------:R-:W-:Y:S02]  /*2880*/  @!P3 IMAD.MOV R11, RZ, RZ, -R11 ;  /* 0x000000ffff0bb224 */ /* 0x000fe400078e0a0b */
[----:B------:R-:W-:-:S03]  /*2890*/  IMAD.HI.U32 R20, R8, R22, RZ ;  /* 0x0000001608147227 */ /* 0x000fc600078e00ff */
[----:B------:R-:W-:Y:S02]  /*28a0*/  SEL R21, R28, R11, !P1 ;  /* 0x0000000b1c157207 */ /* 0x000fe40004800000 */
[----:B------:R-:W-:-:S05]  /*28b0*/  IADD3 R11, PT, PT, -R20, RZ, RZ ;  /* 0x000000ff140b7210 */ /* 0x000fca0007ffe1ff */
[----:B------:R-:W-:Y:S02]  /*28c0*/  IMAD R22, R13, R11, R22 ;  /* 0x0000000b0d167224 */ /* 0x000fe400078e0216 */
[----:B------:R-:W-:Y:S01]  /*28d0*/  VIADD R11, R17, UR8 ;  /* 0x00000008110b7c36 */ /* 0x000fe20008000000 */
[----:B------:R-:W-:Y:S02]  /*28e0*/  LOP3.LUT R17, R14, R27, RZ, 0x3c, !PT ;  /* 0x0000001b0e117212 */ /* 0x000fe400078e3cff */
[----:B------:R-:W-:Y:S02]  /*28f0*/  ISETP.GT.U32.AND P3, PT, R13, R22, PT ;  /* 0x000000160d00720c */ /* 0x000fe40003f64070 */
[----:B------:R-:W-:-:S11]  /*2900*/  IABS R28, R11 ;  /* 0x0000000b001c7213 */ /* 0x000fd60000000000 */
[-C--:B------:R-:W-:Y:S02]  /*2910*/  @!P3 IADD3 R22, PT, PT, R22, -R13.reuse, RZ ;  /* 0x8000000d1616b210 */ /* 0x080fe40007ffe0ff */
[----:B------:R-:W-:Y:S02]  /*2920*/  @!P3 IADD3 R20, PT, PT, R20, 0x1, RZ ;  /* 0x000000011414b810 */ /* 0x000fe40007ffe0ff */
[----:B------:R-:W-:Y:S01]  /*2930*/  ISETP.GE.U32.AND P2, PT, R22, R13, PT ;  /* 0x0000000d1600720c */ /* 0x000fe20003f46070 */
[----:B------:R-:W-:-:S04]  /*2940*/  IMAD.HI.U32 R22, R9, R28, RZ ;  /* 0x0000001c09167227 */ /* 0x000fc800078e00ff */
[----:B------:R-:W-:Y:S01]  /*2950*/  IMAD R13, R22, R25, R28 ;  /* 0x00000019160d7224 */ /* 0x000fe200078e021c */
[----:B------:R-:W-:-:S04]  /*2960*/  LOP3.LUT R28, RZ, R10, RZ, 0x33, !PT ;  /* 0x0000000aff1c7212 */ /* 0x000fc800078e33ff */
[----:B------:R-:W-:-:S03]  /*2970*/  ISETP.GT.U32.AND P6, PT, R24, R13, PT ;  /* 0x0000000d1800720c */ /* 0x000fc60003fc4070 */
[----:B------:R-:W-:-:S10]  /*2980*/  @P2 VIADD R20, R20, 0x1 ;  /* 0x0000000114142836 */ /* 0x000fd40000000000 */
[----:B------:R-:W-:Y:S01]  /*2990*/  @!P6 IMAD.IADD R13, R13, 0x1, -R26 ;  /* 0x000000010d0de824 */ /* 0x000fe200078e0a1a */
[----:B------:R-:W-:-:S04]  /*29a0*/  @!P6 IADD3 R22, PT, PT, R22, 0x1, RZ ;  /* 0x000000011616e810 */ /* 0x000fc80007ffe0ff */
[----:B------:R-:W-:Y:S02]  /*29b0*/  ISETP.GE.U32.AND P5, PT, R13, R24, PT ;  /* 0x000000180d00720c */ /* 0x000fe40003fa6070 */
[----:B------:R-:W-:-:S04]  /*29c0*/  LOP3.LUT R13, R11, R10, RZ, 0x3c, !PT ;  /* 0x0000000a0b0d7212 */ /* 0x000fc800078e3cff */
[----:B------:R-:W-:-:S07]  /*29d0*/  ISETP.GE.AND P4, PT, R13, RZ, PT ;  /* 0x000000ff0d00720c */ /* 0x000fce0003f86270 */
[----:B------:R-:W-:Y:S01]  /*29e0*/  @P5 VIADD R22, R22, 0x1 ;  /* 0x0000000116165836 */ /* 0x000fe20000000000 */
[----:B------:R-:W-:Y:S02]  /*29f0*/  ISETP.GE.AND P5, PT, R17, RZ, PT ;  /* 0x000000ff1100720c */ /* 0x000fe40003fa6270 */
[----:B------:R-:W-:Y:S02]  /*2a00*/  LOP3.LUT R17, RZ, R27, RZ, 0x33, !PT ;  /* 0x0000001bff117212 */ /* 0x000fe400078e33ff */
[----:B------:R-:W-:Y:S01]  /*2a10*/  MOV R13, R22 ;  /* 0x00000016000d7202 */ /* 0x000fe20000000f00 */
[----:B------:R-:W-:-:S04]  /*2a20*/  IMAD R22, R15, UR11, R0 ;  /* 0x0000000b0f167c24 */ /* 0x000fc8000f8e0200 */
[----:B------:R-:W-:Y:S02]  /*2a30*/  @!P4 IMAD.MOV R13, RZ, RZ, -R13 ;  /* 0x000000ffff0dc224 */ /* 0x000fe400078e0a0d */
[----:B------:R-:W-:Y:S01]  /*2a40*/  IMAD R22, R22, UR12, R21 ;  /* 0x0000000c16167c24 */ /* 0x000fe2000f8e0215 */
[----:B------:R-:W-:Y:S02]  /*2a50*/  IADD3 R21, PT, PT, -R21, RZ, RZ ;  /* 0x000000ff15157210 */ /* 0x000fe40007ffe1ff */
[----:B------:R-:W-:Y:S02]  /*2a60*/  SEL R13, R28, R13, !P0 ;  /* 0x0000000d1c0d7207 */ /* 0x000fe40004000000 */
[----:B------:R-:W-:Y:S01]  /*2a70*/  @!P5 IADD3 R20, PT, PT, -R20, RZ, RZ ;  /* 0x000000ff1414d210 */ /* 0x000fe20007ffe1ff */
[----:B------:R-:W-:Y:S01]  /*2a80*/  IMAD R21, R27, R21, R12 ;  /* 0x000000151b157224 */ /* 0x000fe200078e020c */
[-C--:B------:R-:W-:Y:S01]  /*2a90*/  LOP3.LUT R28, RZ, R27.reuse, RZ, 0x33, !PT ;  /* 0x0000001bff1c7212 */ /* 0x080fe200078e33ff */
[----:B------:R-:W-:Y:S01]  /*2aa0*/  IMAD.MOV R15, RZ, RZ, -R13 ;  /* 0x000000ffff0f7224 */ /* 0x000fe200078e0a0d */
[----:B------:R-:W-:Y:S01]  /*2ab0*/  SEL R20, R17, R20, !P1 ;  /* 0x0000001411147207 */ /* 0x000fe20004800000 */
[-C--:B------:R-:W-:Y:S01]  /*2ac0*/  IMAD R21, R22, R27.reuse, R21 ;  /* 0x0000001b16157224 */ /* 0x080fe200078e0215 */
[----:B------:R-:W-:Y:S01]  /*2ad0*/  IABS R22, R27 ;  /* 0x0000001b00167213 */ /* 0x000fe20000000000 */
[----:B------:R-:W-:-:S02]  /*2ae0*/  IMAD R12, R10, R15, R11 ;  /* 0x0000000f0a0c7224 */ /* 0x000fc400078e020b */
[--C-:B------:R-:W-:Y:S02]  /*2af0*/  IMAD.MOV R17, RZ, RZ, -R20.reuse ;  /* 0x000000ffff117224 */ /* 0x100fe400078e0a14 */
[----:B------:R-:W-:Y:S01]  /*2b00*/  IMAD R20, R19, UR12, R20 ;  /* 0x0000000c13147c24 */ /* 0x000fe2000f8e0214 */
[----:B------:R-:W-:Y:S01]  /*2b10*/  IABS R15, R12 ;  /* 0x0000000c000f7213 */ /* 0x000fe20000000000 */
[----:B------:R-:W-:-:S04]  /*2b20*/  IMAD R19, R27, R17, R14 ;  /* 0x000000111b137224 */ /* 0x000fc800078e020e */
[----:B------:R-:W-:-:S04]  /*2b30*/  IMAD.HI.U32 R17, R8, R15, RZ ;  /* 0x0000000f08117227 */ /* 0x000fc800078e00ff */
[----:B------:R-:W-:Y:S01]  /*2b40*/  IMAD R19, R20, R27, R19 ;  /* 0x0000001b14137224 */ /* 0x000fe200078e0213 */
[----:B------:R-:W-:-:S05]  /*2b50*/  IADD3 R14, PT, PT, -R17, RZ, RZ ;  /* 0x000000ff110e7210 */ /* 0x000fca0007ffe1ff */
[----:B------:R-:W-:Y:S01]  /*2b60*/  IMAD R15, R22, R14, R15 ;  /* 0x0000000e160f7224 */ /* 0x000fe200078e020f */
[----:B------:R-:W-:-:S04]  /*2b70*/  LOP3.LUT R14, R12, R27, RZ, 0x3c, !PT ;  /* 0x0000001b0c0e7212 */ /* 0x000fc800078e3cff */
[----:B------:R-:W-:Y:S02]  /*2b80*/  ISETP.GT.U32.AND P3, PT, R22, R15, PT ;  /* 0x0000000f1600720c */ /* 0x000fe40003f64070 */
[----:B------:R-:W-:-:S11]  /*2b90*/  ISETP.GE.AND P4, PT, R14, RZ, PT ;  /* 0x000000ff0e00720c */ /* 0x000fd60003f86270 */
[----:B------:R-:W-:Y:S01]  /*2ba0*/  @!P3 IMAD.IADD R15, R15, 0x1, -R22 ;  /* 0x000000010f0fb824 */ /* 0x000fe200078e0a16 */
[----:B------:R-:W-:-:S04]  /*2bb0*/  @!P3 IADD3 R17, PT, PT, R17, 0x1, RZ ;  /* 0x000000011111b810 */ /* 0x000fc80007ffe0ff */
[----:B------:R-:W-:Y:S01]  /*2bc0*/  ISETP.GE.U32.AND P2, PT, R15, R22, PT ;  /* 0x000000160f00720c */ /* 0x000fe20003f46070 */
[----:B------:R-:W-:Y:S01]  /*2bd0*/  IMAD R22, R13, UR11, R0 ;  /* 0x0000000b0d167c24 */ /* 0x000fe2000f8e0200 */
[----:B------:R-:W0:Y:S11]  /*2be0*/  LDC.64 R14, c[0x0][0x388] ;  /* 0x0000e200ff0e7b82 */ /* 0x000e360000000a00 */
[----:B------:R-:W-:-:S05]  /*2bf0*/  @P2 VIADD R17, R17, 0x1 ;  /* 0x0000000111112836 */ /* 0x000fca0000000000 */
[----:B------:R-:W-:-:S04]  /*2c00*/  @!P4 IADD3 R17, PT, PT, -R17, RZ, RZ ;  /* 0x000000ff1111c210 */ /* 0x000fc80007ffe1ff */
[----:B------:R-:W-:-:S05]  /*2c10*/  SEL R17, R28, R17, !P1 ;  /* 0x000000111c117207 */ /* 0x000fca0004800000 */
[--C-:B------:R-:W-:Y:S02]  /*2c20*/  IMAD.MOV R23, RZ, RZ, -R17.reuse ;  /* 0x000000ffff177224 */ /* 0x100fe400078e0a11 */
[----:B------:R-:W-:Y:S02]  /*2c30*/  IMAD R22, R22, UR12, R17 ;  /* 0x0000000c16167c24 */ /* 0x000fe4000f8e0211 */
[----:B------:R-:W-:Y:S02]  /*2c40*/  IMAD R23, R27, R23, R12 ;  /* 0x000000171b177224 */ /* 0x000fe400078e020c */
[----:B0-----:R-:W-:-:S04]  /*2c50*/  IMAD.WIDE R12, R21, 0x4, R14 ;  /* 0x00000004150c7825 */ /* 0x001fc800078e020e */
[----:B------:R-:W-:Y:S01]  /*2c60*/  IMAD R23, R22, R27, R23 ;  /* 0x0000001b16177224 */ /* 0x000fe200078e0217 */
[----:B------:R0:W2:Y:S02]  /*2c70*/  LDG.E.CONSTANT R17, desc[UR6][R12.64] ;  /* 0x000000060c117981 */ /* 0x0000a4000c1e9900 */
[----:B0-----:R-:W0:Y:S02]  /*2c80*/  LDC.64 R12, c[0x0][0x380] ;  /* 0x0000e000ff0c7b82 */ /* 0x001e240000000a00 */
[----:B0-----:R-:W-:-:S06]  /*2c90*/  IMAD.WIDE R20, R21, 0x4, R12 ;  /* 0x0000000415147825 */ /* 0x001fcc00078e020c */
[----:B------:R-:W3:Y:S01]  /*2ca0*/  LDG.E.CONSTANT R21, desc[UR6][R20.64] ;  /* 0x0000000614157981 */ /* 0x000ee2000c1e9900 */
[----:B--2---:R-:W-:-:S04]  /*2cb0*/  FADD R22, -R6, R17 ;  /* 0x0000001106167221 */ /* 0x004fc80000000100 */
[----:B------:R-:W-:-:S04]  /*2cc0*/  FMUL R17, R7, R22 ;  /* 0x0000001607117220 */ /* 0x000fc80000400000 */
[----:B---3--:R-:W-:Y:S01]  /*2cd0*/  FFMA R22, R17, R21, R16 ;  /* 0x0000001511167223 */ /* 0x008fe20000000010 */
[----:B------:R-:W-:-:S04]  /*2ce0*/  IMAD.WIDE R16, R19, 0x4, R14 ;  /* 0x0000000413107825 */ /* 0x000fc800078e020e */
[----:B------:R-:W-:Y:S01]  /*2cf0*/  FADD R29, R21, R18 ;  /* 0x00000012151d7221 */ /* 0x000fe20000000000 */
[----:B------:R-:W-:Y:S01]  /*2d00*/  IMAD.WIDE R18, R19, 0x4, R12 ;  /* 0x0000000413127825 */ /* 0x000fe200078e020c */
[----:B------:R-:W2:Y:S05]  /*2d10*/  LDG.E.CONSTANT R17, desc[UR6][R16.64] ;  /* 0x0000000610117981 */ /* 0x000eaa000c1e9900 */
[----:B------:R-:W3:Y:S01]  /*2d20*/  LDG.E.CONSTANT R18, desc[UR6][R18.64] ;  /* 0x0000000612127981 */ /* 0x000ee2000c1e9900 */
[----:B------:R-:W-:-:S06]  /*2d30*/  IMAD.WIDE R20, R23, 0x4, R14 ;  /* 0x0000000417147825 */ /* 0x000fcc00078e020e */
[----:B------:R0:W4:Y:S01]  /*2d40*/  LDG.E.CONSTANT R21, desc[UR6][R20.64] ;  /* 0x0000000614157981 */ /* 0x000122000c1e9900 */
[----:B------:R-:W-:-:S04]  /*2d50*/  IADD3 R11, PT, PT, R11, UR8, RZ ;  /* 0x000000080b0b7c10 */ /* 0x000fc8000fffe0ff */
[----:B0-----:R-:W-:Y:S02]  /*2d60*/  IABS R20, R11 ;  /* 0x0000000b00147213 */ /* 0x001fe40000000000 */
[----:B------:R-:W-:-:S04]  /*2d70*/  LOP3.LUT R19, R11, R10, RZ, 0x3c, !PT ;  /* 0x0000000a0b137212 */ /* 0x000fc800078e3cff */
[----:B------:R-:W-:Y:S01]  /*2d80*/  ISETP.GE.AND P4, PT, R19, RZ, PT ;  /* 0x000000ff1300720c */ /* 0x000fe20003f86270 */
[----:B--2---:R-:W-:-:S04]  /*2d90*/  FADD R16, -R6, R17 ;  /* 0x0000001106107221 */ /* 0x004fc80000000100 */
[----:B------:R-:W-:-:S04]  /*2da0*/  FMUL R17, R7, R16 ;  /* 0x0000001007117220 */ /* 0x000fc80000400000 */
[----:B---3--:R-:W-:Y:S01]  /*2db0*/  FFMA R16, R17, R18, R22 ;  /* 0x0000001211107223 */ /* 0x008fe20000000016 */
[----:B------:R-:W-:-:S04]  /*2dc0*/  IMAD.HI.U32 R17, R9, R20, RZ ;  /* 0x0000001409117227 */ /* 0x000fc800078e00ff */
[----:B------:R-:W-:-:S05]  /*2dd0*/  IMAD R25, R17, R25, R20 ;  /* 0x0000001911197224 */ /* 0x000fca00078e0214 */
[----:B------:R-:W-:-:S13]  /*2de0*/  ISETP.GT.U32.AND P3, PT, R24, R25, PT ;  /* 0x000000191800720c */ /* 0x000fda0003f64070 */
[----:B------:R-:W-:-:S05]  /*2df0*/  @!P3 IMAD.IADD R25, R25, 0x1, -R26 ;  /* 0x000000011919b824 */ /* 0x000fca00078e0a1a */
[----:B------:R-:W-:Y:S02]  /*2e00*/  ISETP.GE.U32.AND P2, PT, R25, R24, PT ;  /* 0x000000181900720c */ /* 0x000fe40003f46070 */
[----:B------:R-:W-:Y:S02]  /*2e10*/  @!P3 IADD3 R17, PT, PT, R17, 0x1, RZ ;  /* 0x000000011111b810 */ /* 0x000fe40007ffe0ff */
[----:B------:R-:W-:-:S09]  /*2e20*/  LOP3.LUT R20, RZ, R10, RZ, 0x33, !PT ;  /* 0x0000000aff147212 */ /* 0x000fd200078e33ff */
[----:B------:R-:W-:-:S05]  /*2e30*/  @P2 VIADD R17, R17, 0x1 ;  /* 0x0000000111112836 */ /* 0x000fca0000000000 */
[----:B------:R-:W-:-:S04]  /*2e40*/  @!P4 IADD3 R17, PT, PT, -R17, RZ, RZ ;  /* 0x000000ff1111c210 */ /* 0x000fc80007ffe1ff */
[----:B------:R-:W-:-:S05]  /*2e50*/  SEL R17, R20, R17, !P0 ;  /* 0x0000001114117207 */ /* 0x000fca0004000000 */
[----:B------:R-:W-:-:S04]  /*2e60*/  IMAD.MOV R20, RZ, RZ, -R17 ;  /* 0x000000ffff147224 */ /* 0x000fc800078e0a11 */
[----:B------:R-:W-:Y:S02]  /*2e70*/  IMAD R20, R10, R20, R11 ;  /* 0x000000140a147224 */ /* 0x000fe400078e020b */
[----:B------:R-:W-:-:S03]  /*2e80*/  IMAD.WIDE R22, R23, 0x4, R12 ;  /* 0x0000000417167825 */ /* 0x000fc600078e020c */
[----:B------:R-:W-:-:S03]  /*2e90*/  IABS R19, R20 ;  /* 0x0000001400137213 */ /* 0x000fc60000000000 */
[----:B------:R4:W2:Y:S02]  /*2ea0*/  LDG.E.CONSTANT R23, desc[UR6][R22.64] ;  /* 0x0000000616177981 */ /* 0x0008a4000c1e9900 */
[----:B------:R-:W-:Y:S01]  /*2eb0*/  IMAD.HI.U32 R8, R8, R19, RZ ;  /* 0x0000001308087227 */ /* 0x000fe200078e00ff */
[----:B------:R-:W-:-:S03]  /*2ec0*/  IABS R26, R27 ;  /* 0x0000001b001a7213 */ /* 0x000fc60000000000 */
[----:B----4-:R-:W-:-:S04]  /*2ed0*/  FADD R22, -R6, R21 ;  /* 0x0000001506167221 */ /* 0x010fc80000000100 */
[----:B------:R-:W-:Y:S01]  /*2ee0*/  FMUL R21, R7, R22 ;  /* 0x0000001607157220 */ /* 0x000fe20000400000 */
[----:B------:R-:W-:-:S05]  /*2ef0*/  IADD3 R22, PT, PT, -R8, RZ, RZ ;  /* 0x000000ff08167210 */ /* 0x000fca0007ffe1ff */
[----:B------:R-:W-:-:S05]  /*2f00*/  IMAD R19, R26, R22, R19 ;  /* 0x000000161a137224 */ /* 0x000fca00078e0213 */
[----:B------:R-:W-:-:S13]  /*2f10*/  ISETP.GT.U32.AND P2, PT, R26, R19, PT ;  /* 0x000000131a00720c */ /* 0x000fda0003f44070 */
[----:B------:R-:W-:-:S05]  /*2f20*/  @!P2 IMAD.IADD R19, R19, 0x1, -R26 ;  /* 0x000000011313a824 */ /* 0x000fca00078e0a1a */
[----:B------:R-:W-:Y:S02]  /*2f30*/  ISETP.GE.U32.AND P0, PT, R19, R26, PT ;  /* 0x0000001a1300720c */ /* 0x000fe40003f06070 */
[----:B------:R-:W-:-:S04]  /*2f40*/  LOP3.LUT R19, R20, R27, RZ, 0x3c, !PT ;  /* 0x0000001b14137212 */ /* 0x000fc800078e3cff */
[----:B------:R-:W-:Y:S02]  /*2f50*/  ISETP.GE.AND P3, PT, R19, RZ, PT ;  /* 0x000000ff1300720c */ /* 0x000fe40003f66270 */
[----:B------:R-:W-:-:S05]  /*2f60*/  @!P2 IADD3 R8, PT, PT, R8, 0x1, RZ ;  /* 0x000000010808a810 */ /* 0x000fca0007ffe0ff */
[----:B------:R-:W-:-:S06]  /*2f70*/  @P0 VIADD R8, R8, 0x1 ;  /* 0x0000000108080836 */ /* 0x000fcc0000000000 */
[----:B------:R-:W-:-:S04]  /*2f80*/  @!P3 IADD3 R8, PT, PT, -R8, RZ, RZ ;  /* 0x000000ff0808b210 */ /* 0x000fc80007ffe1ff */
[----:B------:R-:W-:Y:S01]  /*2f90*/  SEL R8, R28, R8, !P1 ;  /* 0x000000081c087207 */ /* 0x000fe20004800000 */
[----:B------:R-:W-:-:S04]  /*2fa0*/  IMAD R17, R17, UR11, R0 ;  /* 0x0000000b11117c24 */ /* 0x000fc8000f8e0200 */
[--C-:B------:R-:W-:Y:S02]  /*2fb0*/  IMAD.MOV R19, RZ, RZ, -R8.reuse ;  /* 0x000000ffff137224 */ /* 0x100fe400078e0a08 */
[----:B------:R-:W-:Y:S02]  /*2fc0*/  IMAD R17, R17, UR12, R8 ;  /* 0x0000000c11117c24 */ /* 0x000fe4000f8e0208 */
[----:B------:R-:W-:-:S04]  /*2fd0*/  IMAD R20, R27, R19, R20 ;  /* 0x000000131b147224 */ /* 0x000fc800078e0214 */
[----:B------:R-:W-:-:S04]  /*2fe0*/  IMAD R17, R17, R27, R20 ;  /* 0x0000001b11117224 */ /* 0x000fc800078e0214 */
[----:B------:R-:W-:-:S04]  /*2ff0*/  IMAD.WIDE R14, R17, 0x4, R14 ;  /* 0x00000004110e7825 */ /* 0x000fc800078e020e */
[----:B------:R-:W-:Y:S02]  /*3000*/  IMAD.WIDE R12, R17, 0x4, R12 ;  /* 0x00000004110c7825 */ /* 0x000fe400078e020c */
[----:B------:R-:W3:Y:S04]  /*3010*/  LDG.E.CONSTANT R15, desc[UR6][R14.64] ;  /* 0x000000060e0f7981 */ /* 0x000ee8000c1e9900 */
[----:B------:R-:W4:Y:S01]  /*3020*/  LDG.E.CONSTANT R12, desc[UR6][R12.64] ;  /* 0x000000060c0c7981 */ /* 0x000f22000c1e9900 */
[----:B------:R-:W-:-:S04]  /*3030*/  IADD3 R11, PT, PT, R11, UR8, RZ ;  /* 0x000000080b0b7c10 */ /* 0x000fc8000fffe0ff */
[----:B------:R-:W-:Y:S01]  /*3040*/  ISETP.GE.AND P0, PT, R11, R5, PT ;  /* 0x000000050b00720c */ /* 0x000fe20003f06270 */
[----:B------:R-:W-:Y:S01]  /*3050*/  FADD R18, R29, R18 ;  /* 0x000000121d127221 */ /* 0x000fe20000000000 */
[----:B--2---:R-:W-:-:S03]  /*3060*/  FFMA R16, R21, R23, R16 ;  /* 0x0000001715107223 */ /* 0x004fc60000000010 */
[----:B------:R-:W-:Y:S01]  /*3070*/  FADD R23, R18, R23 ;  /* 0x0000001712177221 */ /* 0x000fe20000000000 */
[----:B---3--:R-:W-:-:S04]  /*3080*/  FADD R8, -R6, R15 ;  /* 0x0000000f06087221 */ /* 0x008fc80000000100 */
[----:B------:R-:W-:Y:S01]  /*3090*/  FMUL R17, R7, R8 ;  /* 0x0000000807117220 */ /* 0x000fe20000400000 */
[----:B----4-:R-:W-:-:S03]  /*30a0*/  FADD R18, R23, R12 ;  /* 0x0000000c17127221 */ /* 0x010fc60000000000 */
[----:B------:R-:W-:Y:S01]  /*30b0*/  FFMA R16, R17, R12, R16 ;  /* 0x0000000c11107223 */ /* 0x000fe20000000010 */
[----:B------:R-:W-:Y:S06]  /*30c0*/  @!P0 BRA `(.L_x_17) ;  /* 0xfffffff000d88947 */ /* 0x000fec000383ffff */
.L_x_13:
[----:B------:R-:W-:Y:S05]  /*30d0*/  BSYNC.RECONVERGENT B0 ;  /* 0x0000000000007941 */ /* 0x000fea0003800200 */
.L_x_12:
[----:B------:R-:W-:Y:S01]  /*30e0*/  STS [R3], R16 ;  /* 0x0000001003007388 */ /* 0x000fe20000000800 */
[C---:B------:R-:W-:Y:S01]  /*30f0*/  ISETP.GT.U32.AND P0, PT, R2.reuse, 0x1f, PT ;  /* 0x0000001f0200780c */ /* 0x040fe20003f04070 */
[----:B------:R-:W-:Y:S01]  /*3100*/  BSSY.RECONVERGENT B0, `(.L_x_18) ;  /* 0x0000041000007945 */ /* 0x000fe20003800200 */
[----:B------:R-:W-:Y:S01]  /*3110*/  ISETP.GT.U32.AND P1, PT, R2, 0xf, PT ;  /* 0x0000000f0200780c */ /* 0x000fe20003f24070 */
[----:B------:R-:W-:Y:S01]  /*3120*/  STS [R3+0x100], R18 ;  /* 0x0001001203007388 */ /* 0x000fe20000000800 */
[----:B------:R-:W-:Y:S09]  /*3130*/  BAR.SYNC.DEFER_BLOCKING 0x0 ;  /* 0x0000000000007b1d */ /* 0x000ff20000010000 */
[----:B------:R-:W-:Y:S04]  /*3140*/  @!P0 LDS R8, [R3+0x80] ;  /* 0x0000800003088984 */ /* 0x000fe80000000800 */
[----:B-1----:R-:W0:Y:S04]  /*3150*/  @!P0 LDS R9, [R3] ;  /* 0x0000000003098984 */ /* 0x002e280000000800 */
        /* <DEDUP_REMOVED lines=43> */
[----:B------:R0:W-:Y:S01]  /*3410*/  @!P0 STS [R3], R8 ;  /* 0x0000000803008388 */ /* 0x0001e20000000800 */
[----:B-1----:R-:W-:-:S05]  /*3420*/  @!P0 FADD R10, R10, R11 ;  /* 0x0000000b0a0a8221 */ /* 0x002fca0000000000 */
[----:B------:R0:W-:Y:S01]  /*3430*/  @!P0 STS [R3+0x100], R10 ;  /* 0x0001000a03008388 */ /* 0x0001e20000000800 */
[----:B------:R-:W-:Y:S06]  /*3440*/  BAR.SYNC.DEFER_BLOCKING 0x0 ;  /* 0x0000000000007b1d */ /* 0x000fec0000010000 */
[----:B------:R-:W-:Y:S05]  /*3450*/  @P1 BRA `(.L_x_19) ;  /* 0x00000000002c1947 */ /* 0x000fea0003800000 */
[----:B------:R-:W1:Y:S01]  /*3460*/  S2UR UR5, SR_CgaCtaId ;  /* 0x00000000000579c3 */ /* 0x000e620000008800 */
[----:B------:R-:W-:Y:S01]  /*3470*/  UMOV UR4, 0x400 ;  /* 0x0000040000047882 */ /* 0x000fe20000000000 */
[----:B------:R-:W-:Y:S04]  /*3480*/  LDS R9, [R3] ;  /* 0x0000000003097984 */ /* 0x000fe80000000800 */
[----:B0-----:R-:W-:Y:S01]  /*3490*/  LDS R10, [R3+0x100] ;  /* 0x00010000030a7984 */ /* 0x001fe20000000800 */
[----:B-1----:R-:W-:-:S09]  /*34a0*/  ULEA UR4, UR5, UR4, 0x18 ;  /* 0x0000000405047291 */ /* 0x002fd2000f8ec0ff */
[----:B------:R-:W0:Y:S02]  /*34b0*/  LDS R8, [UR4+0x4] ;  /* 0x00000404ff087984 */ /* 0x000e240008000800 */
[----:B0-----:R-:W-:-:S05]  /*34c0*/  FADD R8, R8, R9 ;  /* 0x0000000908087221 */ /* 0x001fca0000000000 */
[----:B------:R-:W-:Y:S04]  /*34d0*/  STS [R3], R8 ;  /* 0x0000000803007388 */ /* 0x000fe80000000800 */
[----:B------:R-:W0:Y:S02]  /*34e0*/  LDS R9, [UR4+0x104] ;  /* 0x00010404ff097984 */ /* 0x000e240008000800 */
[----:B0-----:R-:W-:-:S05]  /*34f0*/  FADD R10, R9, R10 ;  /* 0x0000000a090a7221 */ /* 0x001fca0000000000 */
[----:B------:R1:W-:Y:S02]  /*3500*/  STS [R3+0x100], R10 ;  /* 0x0001000a03007388 */ /* 0x0003e40000000800 */
.L_x_19:
[----:B------:R-:W-:Y:S05]  /*3510*/  BSYNC.RECONVERGENT B0 ;  /* 0x0000000000007941 */ /* 0x000fea0003800200 */
.L_x_18:
[----:B------:R-:W-:Y:S06]  /*3520*/  BAR.SYNC.DEFER_BLOCKING 0x0 ;  /* 0x0000000000007b1d */ /* 0x000fec0000010000 */
[----:B------:R-:W-:Y:S04]  /*3530*/  BSSY.RECONVERGENT B0, `(.L_x_20) ;  /* 0x000000e000007945 */ /* 0x000fe80003800200 */
[----:B------:R-:W-:Y:S05]  /*3540*/  @P1 BRA `(.L_x_21) ;  /* 0x0000000000301947 */ /* 0x000fea0003800000 */
[----:B------:R-:W2:Y:S01]  /*3550*/  S2UR UR5, SR_CgaCtaId ;  /* 0x00000000000579c3 */ /* 0x000ea20000008800 */
[----:B------:R-:W-:-:S07]  /*3560*/  UMOV UR4, 0x400 ;  /* 0x0000040000047882 */ /* 0x000fce0000000000 */
[----:B0-----:R-:W0:Y:S08]  /*3570*/  LDC.64 R8, c[0x0][0x3a0] ;  /* 0x0000e800ff087b82 */ /* 0x001e300000000a00 */
[----:B-1----:R-:W1:Y:S01]  /*3580*/  LDC.64 R10, c[0x0][0x3a8] ;  /* 0x0000ea00ff0a7b82 */ /* 0x002e620000000a00 */
[----:B--2---:R-:W-:Y:S01]  /*3590*/  ULEA UR4, UR5, UR4, 0x18 ;  /* 0x0000000405047291 */ /* 0x004fe2000f8ec0ff */
[----:B0-----:R-:W-:-:S08]  /*35a0*/  IMAD.WIDE.U32 R8, R0, 0x4, R8 ;  /* 0x0000000400087825 */ /* 0x001fd000078e0008 */
[----:B------:R-:W0:Y:S04]  /*35b0*/  LDS R12, [UR4] ;  /* 0x00000004ff0c7984 */ /* 0x000e280008000800 */
[----:B------:R-:W2:Y:S01]  /*35c0*/  LDS R13, [UR4+0x100] ;  /* 0x00010004ff0d7984 */ /* 0x000ea20008000800 */
[----:B-1----:R-:W-:-:S03]  /*35d0*/  IMAD.WIDE.U32 R10, R0, 0x4, R10 ;  /* 0x00000004000a7825 */ /* 0x002fc600078e000a */
[----:B0-----:R3:W-:Y:S04]  /*35e0*/  STG.E desc[UR6][R8.64], R12 ;  /* 0x0000000c08007986 */ /* 0x0017e8000c101906 */
[----:B--2---:R3:W-:Y:S04]  /*35f0*/  STS.64 [UR4+0x208], R12 ;  /* 0x0002080cff007988 */ /* 0x0047e80008000a04 */
[----:B------:R3:W-:Y:S02]  /*3600*/  STG.E desc[UR6][R10.64], R13 ;  /* 0x0000000d0a007986 */ /* 0x0007e4000c101906 */
.L_x_21:
[----:B------:R-:W-:Y:S05]  /*3610*/  BSYNC.RECONVERGENT B0 ;  /* 0x0000000000007941 */ /* 0x000fea0003800200 */
.L_x_20:
[----:B------:R-:W2:Y:S08]  /*3620*/  S2UR UR5, SR_CgaCtaId ;  /* 0x00000000000579c3 */ /* 0x000eb00000008800 */
[----:B------:R-:W-:Y:S01]  /*3630*/  BAR.SYNC.DEFER_BLOCKING 0x0 ;  /* 0x0000000000007b1d */ /* 0x000fe20000010000 */
[----:B------:R-:W-:-:S05]  /*3640*/  ISETP.GE.AND P0, PT, R2, R5, PT ;  /* 0x000000050200720c */ /* 0x000fca0003f06270 */
[----:B------:R-:W-:Y:S02]  /*3650*/  UMOV UR4, 0x400 ;  /* 0x0000040000047882 */ /* 0x000fe40000000000 */
[----:B--2---:R-:W-:-:S06]  /*3660*/  ULEA UR4, UR5, UR4, 0x18 ;  /* 0x0000000405047291 */ /* 0x004fcc000f8ec0ff */
[----:B------:R-:W-:Y:S06]  /*3670*/  @P0 EXIT ;  /* 0x000000000000094d */ /* 0x000fec0003800000 */
[----:B01-3--:R-:W0:Y:S01]  /*3680*/  LDC.64 R10, c[0x0][0x398] ;  /* 0x0000e600ff0a7b82 */ /* 0x00be220000000a00 */
[----:B------:R-:W1:Y:S01]  /*3690*/  LDS.64 R12, [UR4+0x208] ;  /* 0x00020804ff0c7984 */ /* 0x000e620008000a00 */
[----:B0-----:R-:W-:-:S06]  /*36a0*/  IMAD.WIDE.U32 R10, R0, 0x4, R10 ;  /* 0x00000004000a7825 */ /* 0x001fcc00078e000a */
[----:B------:R-:W2:Y:S01]  /*36b0*/  LDG.E.CONSTANT R10, desc[UR6][R10.64] ;  /* 0x000000060a0a7981 */ /* 0x000ea2000c1e9900 */
[----:B------:R-:W0:Y:S01]  /*36c0*/  MUFU.RCP R9, R4 ;  /* 0x0000000400097308 */ /* 0x000e220000001000 */
[----:B------:R-:W-:Y:S01]  /*36d0*/  BSSY.RECONVERGENT B0, `(.L_x_22) ;  /* 0x000000c000007945 */ /* 0x000fe20003800200 */
[----:B0-----:R-:W-:-:S04]  /*36e0*/  FFMA R8, R9, -R4, 1 ;  /* 0x3f80000009087423 */ /* 0x001fc80000000804 */
[----:B------:R-:W-:Y:S01]  /*36f0*/  FFMA R8, R9, R8, R9 ;  /* 0x0000000809087223 */ /* 0x000fe20000000009 */
[----:B--2---:R-:W-:-:S04]  /*3700*/  FMUL R3, R7, R10 ;  /* 0x0000000a07037220 */ /* 0x004fc80000400000 */
[----:B------:R-:W0:Y:S01]  /*3710*/  FCHK P0, R3, R4 ;  /* 0x0000000403007302 */ /* 0x000e220000000000 */
[----:B------:R-:W-:-:S04]  /*3720*/  FFMA R14, R8, R3, RZ ;  /* 0x00000003080e7223 */ /* 0x000fc800000000ff */
[----:B------:R-:W-:-:S04]  /*3730*/  FFMA R9, R14, -R4, R3 ;  /* 0x800000040e097223 */ /* 0x000fc80000000003 */
[----:B------:R-:W-:Y:S01]  /*3740*/  FFMA R8, R8, R9, R14 ;  /* 0x0000000908087223 */ /* 0x000fe2000000000e */
[----:B01----:R-:W-:Y:S06]  /*3750*/  @!P0 BRA `(.L_x_23) ;  /* 0x00000000000c8947 */ /* 0x003fec0003800000 */
[----:B------:R-:W-:Y:S01]  /*3760*/  IMAD.MOV.U32 R8, RZ, RZ, R3 ;  /* 0x000000ffff087224 */ /* 0x000fe200078e0003 */
[----:B------:R-:W-:-:S07]  /*3770*/  MOV R14, 0x3790 ;  /* 0x00003790000e7802 */ /* 0x000fce0000000f00 */
[----:B------:R-:W-:Y:S05]  /*3780*/  CALL.REL.NOINC `($__internal_0_$__cuda_sm3x_div_rn_noftz_f32_slowpath) ;  /* 0x0000001400707944 */ /* 0x000fea0003c00000 */
.L_x_23:
[----:B------:R-:W-:Y:S05]  /*3790*/  BSYNC.RECONVERGENT B0 ;  /* 0x0000000000007941 */ /* 0x000fea0003800200 */
.L_x_22:
[----:B------:R-:W0:Y:S01]  /*37a0*/  I2F.U32.RP R15, UR8 ;  /* 0x00000008000f7d06 */ /* 0x000e220008209000 */
[----:B------:R-:W-:Y:S01]  /*37b0*/  IADD3 R14, PT, PT, R2, UR8, RZ ;  /* 0x00000008020e7c10 */ /* 0x000fe2000fffe0ff */
[----:B------:R-:W1:Y:S01]  /*37c0*/  LDCU.64 UR4, c[0x0][0x3b8] ;  /* 0x00007700ff0477ac */ /* 0x000e620008000a00 */
[----:B------:R-:W-:Y:S01]  /*37d0*/  ISETP.NE.U32.AND P2, PT, RZ, UR8, PT ;  /* 0x00000008ff007c0c */ /* 0x000fe2000bf45070 */
[----:B------:R-:W-:Y:S01]  /*37e0*/  BSSY.RECONVERGENT B0, `(.L_x_24) ;  /* 0x000006f000007945 */ /* 0x000fe20003800200 */
[----:B------:R-:W-:Y:S01]  /*37f0*/  ISETP.GE.U32.AND P0, PT, R14, R5, PT ;  /* 0x000000050e00720c */ /* 0x000fe20003f06070 */
[----:B------:R-:W2:Y:S01]  /*3800*/  LDCU UR9, c[0x0][0x3b4] ;  /* 0x00007680ff0977ac */ /* 0x000ea20008000800 */
[----:B------:R-:W-:Y:S02]  /*3810*/  VIMNMX.U32 R3, PT, PT, R5, R14, !PT ;  /* 0x0000000e05037248 */ /* 0x000fe40007fe0000 */
[----:B------:R-:W-:-:S04]  /*3820*/  SEL R9, RZ, 0x1, P0 ;  /* 0x00000001ff097807 */ /* 0x000fc80000000000 */
[----:B------:R-:W-:Y:S01]  /*3830*/  IADD3 R3, PT, PT, R3, -R14, -R9 ;  /* 0x8000000e03037210 */ /* 0x000fe20007ffe809 */
[----:B0-----:R-:W0:Y:S02]  /*3840*/  MUFU.RCP R15, R15 ;  /* 0x0000000f000f7308 */ /* 0x001e240000001000 */
[----:B0-----:R-:W-:-:S06]  /*3850*/  IADD3 R10, PT, PT, R15, 0xffffffe, RZ ;  /* 0x0ffffffe0f0a7810 */ /* 0x001fcc0007ffe0ff */
[----:B------:R0:W3:Y:S02]  /*3860*/  F2I.FTZ.U32.TRUNC.NTZ R11, R10 ;  /* 0x0000000a000b7305 */ /* 0x0000e4000021f000 */
[----:B0-----:R-:W-:Y:S02]  /*3870*/  IMAD.MOV.U32 R10, RZ, RZ, RZ ;  /* 0x000000ffff0a7224 */ /* 0x001fe400078e00ff */
[----:B---3--:R-:W-:-:S04]  /*3880*/  IMAD.MOV R17, RZ, RZ, -R11 ;  /* 0x000000ffff117224 */ /* 0x008fc800078e0a0b */
[----:B------:R-:W-:-:S04]  /*3890*/  IMAD R17, R17, UR8, RZ ;  /* 0x0000000811117c24 */ /* 0x000fc8000f8e02ff */
[----:B------:R-:W-:-:S06]  /*38a0*/  IMAD.HI.U32 R16, R11, R17, R10 ;  /* 0x000000110b107227 */ /* 0x000fcc00078e000a */
[----:B------:R-:W-:-:S05]  /*38b0*/  IMAD.HI.U32 R16, R16, R3, RZ ;  /* 0x0000000310107227 */ /* 0x000fca00078e00ff */
[----:B------:R-:W-:-:S05]  /*38c0*/  IADD3 R10, PT, PT, -R16, RZ, RZ ;  /* 0x000000ff100a7210 */ /* 0x000fca0007ffe1ff */
[----:B------:R-:W-:-:S05]  /*38d0*/  IMAD R3, R10, UR8, R3 ;  /* 0x000000080a037c24 */ /* 0x000fca000f8e0203 */
[----:B------:R-:W-:-:S13]  /*38e0*/  ISETP.GE.U32.AND P0, PT, R3, UR8, PT ;  /* 0x0000000803007c0c */ /* 0x000fda000bf06070 */
[----:B------:R-:W-:Y:S01]  /*38f0*/  @P0 VIADD R3, R3, -UR8 ;  /* 0x8000000803030c36 */ /* 0x000fe20008000000 */
[----:B------:R-:W-:-:S04]  /*3900*/  @P0 IADD3 R16, PT, PT, R16, 0x1, RZ ;  /* 0x0000000110100810 */ /* 0x000fc80007ffe0ff */
[----:B------:R-:W-:-:S13]  /*3910*/  ISETP.GE.U32.AND P1, PT, R3, UR8, PT ;  /* 0x0000000803007c0c */ /* 0x000fda000bf26070 */
[----:B------:R-:W-:Y:S01]  /*3920*/  @P1 VIADD R16, R16, 0x1 ;  /* 0x0000000110101836 */ /* 0x000fe20000000000 */
[----:B------:R-:W-:-:S04]  /*3930*/  @!P2 LOP3.LUT R16, RZ, UR8, RZ, 0x33, !PT ;  /* 0x00000008ff10ac12 */ /* 0x000fc8000f8e33ff */
[----:B------:R-:W-:Y:S01]  /*3940*/  IADD3 R10, PT, PT, R9, R16, RZ ;  /* 0x00000010090a7210 */ /* 0x000fe20007ffe0ff */
[----:B-1----:R-:W-:Y:S01]  /*3950*/  IMAD.U32 R16, RZ, RZ, UR5 ;  /* 0x00000005ff107e24 */ /* 0x002fe2000f8e00ff */
[----:B------:R-:W0:Y:S02]  /*3960*/  LDCU UR5, c[0x0][0x3bc] ;  /* 0x00007780ff0577ac */ /* 0x000e240008000800 */
[----:B------:R-:W-:Y:S01]  /*3970*/  LOP3.LUT R3, R10, 0x3, RZ, 0xc0, !PT ;  /* 0x000000030a037812 */ /* 0x000fe200078ec0ff */
[----:B------:R-:W-:Y:S01]  /*3980*/  IMAD R9, R16, UR4, RZ ;  /* 0x0000000410097c24 */ /* 0x000fe2000f8e02ff */
[----:B------:R-:W1:Y:S01]  /*3990*/  LDCU UR4, c[0x0][0x3b8] ;  /* 0x00007700ff0477ac */ /* 0x000e620008000800 */
[----:B------:R-:W-:Y:S02]  /*39a0*/  ISETP.GE.U32.AND P0, PT, R10, 0x3, PT ;  /* 0x000000030a00780c */ /* 0x000fe40003f06070 */
[----:B------:R-:W-:-:S13]  /*39b0*/  ISETP.NE.AND P1, PT, R3, 0x3, PT ;  /* 0x000000030300780c */ /* 0x000fda0003f25270 */
[----:B0-2---:R-:W-:Y:S05]  /*39c0*/  @!P1 BRA `(.L_x_25) ;  /* 0x0000000400409947 */ /* 0x005fea0003800000 */
[----:B------:R-:W-:Y:S02]  /*39d0*/  IABS R3, R9 ;  /* 0x0000000900037213 */ /* 0x000fe40000000000 */
[----:B------:R-:W-:Y:S02]  /*39e0*/  IADD3 R10, PT, PT, R10, 0x1, RZ ;  /* 0x000000010a0a7810 */ /* 0x000fe40007ffe0ff */
[----:B------:R-:W0:Y:S01]  /*39f0*/  I2F.RP R11, R3 ;  /* 0x00000003000b7306 */ /* 0x000e220000209400 */
[----:B------:R-:W-:Y:S02]  /*3a00*/  ISETP.NE.AND P1, PT, R16, RZ, PT ;  /* 0x000000ff1000720c */ /* 0x000fe40003f25270 */
[----:B------:R-:W-:-:S04]  /*3a10*/  LOP3.LUT R10, R10, 0x3, RZ, 0xc0, !PT ;  /* 0x000000030a0a7812 */ /* 0x000fc800078ec0ff */
[----:B------:R-:W-:Y:S01]  /*3a20*/  IADD3 R20, PT, PT, -R10, RZ, RZ ;  /* 0x000000ff0a147210 */ /* 0x000fe20007ffe1ff */
[----:B0-----:R-:W0:Y:S02]  /*3a30*/  MUFU.RCP R11, R11 ;  /* 0x0000000b000b7308 */ /* 0x001e240000001000 */
[----:B0-----:R-:W-:-:S06]  /*3a40*/  IADD3 R14, PT, PT, R11, 0xffffffe, RZ ;  /* 0x0ffffffe0b0e7810 */ /* 0x001fcc0007ffe0ff */
[----:B------:R-:W0:Y:S02]  /*3a50*/  F2I.FTZ.U32.TRUNC.NTZ R19, R14 ;  /* 0x0000000e00137305 */ /* 0x000e24000021f000 */
[----:B0-----:R-:W-:-:S04]  /*3a60*/  IMAD.MOV R18, RZ, RZ, -R19 ;  /* 0x000000ffff127224 */ /* 0x001fc800078e0a13 */
[----:B------:R-:W-:Y:S02]  /*3a70*/  IMAD R15, R18, R3, RZ ;  /* 0x00000003120f7224 */ /* 0x000fe400078e02ff */
[----:B------:R-:W-:-:S04]  /*3a80*/  IMAD.MOV.U32 R18, RZ, RZ, RZ ;  /* 0x000000ffff127224 */ /* 0x000fc800078e00ff */
[----:B------:R-:W-:Y:S01]  /*3a90*/  IMAD.HI.U32 R18, R19, R15, R18 ;  /* 0x0000000f13127227 */ /* 0x000fe200078e0012 */
[----:B------:R-:W-:-:S07]  /*3aa0*/  LOP3.LUT R19, RZ, R16, RZ, 0x33, !PT ;  /* 0x00000010ff137212 */ /* 0x000fce00078e33ff */
.L_x_26:
[----:B0-----:R-:W-:Y:S01]  /*3ab0*/  IMAD.U32 R16, RZ, RZ, UR5 ;  /* 0x00000005ff107e24 */ /* 0x001fe2000f8e00ff */
        /* <DEDUP_REMOVED lines=10> */
[----:B------:R-:W-:-:S02]  /*3b60*/  @!P3 IMAD.IADD R10, R10, 0x1, -R11 ;  /* 0x000000010a0ab824 */ /* 0x000fc400078e0a0b */
[----:B------:R-:W-:Y:S01]  /*3b70*/  @!P3 VIADD R21, R21, 0x1 ;  /* 0x000000011515b836 */ /* 0x000fe20000000000 */
[----:B------:R-:W-:Y:S02]  /*3b80*/  ISETP.NE.AND P3, PT, R9, RZ, PT ;  /* 0x000000ff0900720c */ /* 0x000fe40003f65270 */
[----:B------:R-:W-:Y:S02]  /*3b90*/  ISETP.GE.U32.AND P2, PT, R10, R3, PT ;  /* 0x000000030a00720c */ /* 0x000fe40003f46070 */
[----:B------:R-:W-:-:S04]  /*3ba0*/  LOP3.LUT R10, R2, R9, RZ, 0x3c, !PT ;  /* 0x00000009020a7212 */ /* 0x000fc800078e3cff */
[----:B------:R-:W-:Y:S02]  /*3bb0*/  ISETP.GE.AND P4, PT, R10, RZ, PT ;  /* 0x000000ff0a00720c */ /* 0x000fe40003f86270 */
[----:B0-----:R-:W-:-:S04]  /*3bc0*/  IADD3 R10, PT, PT, R15, 0xffffffe, RZ ;  /* 0x0ffffffe0f0a7810 */ /* 0x001fc80007ffe0ff */
[----:B------:R0:W2:Y:S01]  /*3bd0*/  F2I.FTZ.U32.TRUNC.NTZ R11, R10 ;  /* 0x0000000a000b7305 */ /* 0x0000a2000021f000 */
[----:B------:R-:W-:-:S06]  /*3be0*/  @P2 IADD3 R21, PT, PT, R21, 0x1, RZ ;  /* 0x0000000115152810 */ /* 0x000fcc0007ffe0ff */
[----:B------:R-:W-:Y:S01]  /*3bf0*/  @!P4 IMAD.MOV R21, RZ, RZ, -R21 ;  /* 0x000000ffff15c224 */ /* 0x000fe200078e0a15 */
[----:B------:R-:W-:Y:S01]  /*3c00*/  @!P3 LOP3.LUT R21, RZ, R9, RZ, 0x33, !PT ;  /* 0x00000009ff15b212 */ /* 0x000fe200078e33ff */
[----:B0-----:R-:W-:-:S04]  /*3c10*/  HFMA2 R10, -RZ, RZ, 0, 0 ;  /* 0x00000000ff0a7431 */ /* 0x001fc800000001ff */
[----:B------:R-:W-:Y:S01]  /*3c20*/  IMAD.MOV R17, RZ, RZ, -R21 ;  /* 0x000000ffff117224 */ /* 0x000fe200078e0a15 */
[----:B--2---:R-:W-:Y:S01]  /*3c30*/  IADD3 R15, PT, PT, RZ, -R11, RZ ;  /* 0x8000000bff0f7210 */ /* 0x004fe20007ffe0ff */
[----:B------:R-:W-:Y:S02]  /*3c40*/  IMAD R21, R21, UR9, R0 ;  /* 0x0000000915157c24 */ /* 0x000fe4000f8e0200 */
[----:B------:R-:W-:Y:S02]  /*3c50*/  IMAD R17, R9, R17, R2 ;  /* 0x0000001109117224 */ /* 0x000fe400078e0202 */
[----:B------:R-:W-:-:S03]  /*3c60*/  IMAD R15, R15, R14, RZ ;  /* 0x0000000e0f0f7224 */ /* 0x000fc600078e02ff */
[----:B------:R-:W-:Y:S01]  /*3c70*/  IABS R22, R17 ;  /* 0x0000001100167213 */ /* 0x000fe20000000000 */
        /* <DEDUP_REMOVED lines=14> */
[----:B------:R-:W2:Y:S03]  /*3d60*/  LDC.64 R10, c[0x0][0x380] ;  /* 0x0000e000ff0a7b82 */ /* 0x000ea60000000a00 */
[----:B------:R-:W-:-:S05]  /*3d70*/  @!P4 IMAD.MOV R22, RZ, RZ, -R22 ;  /* 0x000000ffff16c224 */ /* 0x000fca00078e0a16 */
[----:B------:R-:W-:-:S04]  /*3d80*/  SEL R22, R19, R22, !P1 ;  /* 0x0000001613167207 */ /* 0x000fc80004800000 */
[----:B------:R-:W-:Y:S01]  /*3d90*/  IADD3 R23, PT, PT, -R22, RZ, RZ ;  /* 0x000000ff16177210 */ /* 0x000fe20007ffe1ff */
[----:B-1----:R-:W-:-:S04]  /*3da0*/  IMAD R22, R21, UR4, R22 ;  /* 0x0000000415167c24 */ /* 0x002fc8000f8e0216 */
[----:B------:R-:W-:-:S04]  /*3db0*/  IMAD R21, R16, R23, R17 ;  /* 0x0000001710157224 */ /* 0x000fc800078e0211 */
[----:B------:R-:W-:Y:S02]  /*3dc0*/  IMAD R21, R22, R16, R21 ;  /* 0x0000001016157224 */ /* 0x000fe400078e0215 */
[----:B------:R-:W1:Y:S02]  /*3dd0*/  LDC.64 R16, c[0x0][0x390] ;  /* 0x0000e400ff107b82 */ /* 0x000e640000000a00 */
[----:B0-----:R-:W-:-:S04]  /*3de0*/  IMAD.WIDE R14, R21, 0x4, R14 ;  /* 0x00000004150e7825 */ /* 0x001fc800078e020e */
[----:B--2---:R-:W-:Y:S02]  /*3df0*/  IMAD.WIDE R10, R21, 0x4, R10 ;  /* 0x00000004150a7825 */ /* 0x004fe400078e020a */
[----:B------:R-:W2:Y:S04]  /*3e00*/  LDG.E.CONSTANT R15, desc[UR6][R14.64] ;  /* 0x000000060e0f7981 */ /* 0x000ea8000c1e9900 */
[----:B------:R-:W3:Y:S01]  /*3e10*/  LDG.E.CONSTANT R10, desc[UR6][R10.64] ;  /* 0x000000060a0a7981 */ /* 0x000ee2000c1e9900 */
[----:B------:R-:W-:Y:S01]  /*3e20*/  VIADD R20, R20, 0x1 ;  /* 0x0000000114147836 */ /* 0x000fe20000000000 */
[----:B------:R-:W-:-:S04]  /*3e30*/  IADD3 R2, PT, PT, R2, UR8, RZ ;  /* 0x0000000802027c10 */ /* 0x000fc8000fffe0ff */
[----:B------:R-:W-:Y:S01]  /*3e40*/  ISETP.NE.AND P2, PT, R20, RZ, PT ;  /* 0x000000ff1400720c */ /* 0x000fe20003f45270 */
[----:B-1----:R-:W-:-:S04]  /*3e50*/  IMAD.WIDE R16, R21, 0x4, R16 ;  /* 0x0000000415107825 */ /* 0x002fc800078e0210 */
[----:B--2---:R-:W-:Y:S01]  /*3e60*/  FADD R22, -R6, R15 ;  /* 0x0000000f06167221 */ /* 0x004fe20000000100 */
[----:B---3--:R-:W-:-:S03]  /*3e70*/  FFMA R25, R10, R4, -R13 ;  /* 0x000000040a197223 */ /* 0x008fc6000000080d */
[----:B------:R-:W-:-:S04]  /*3e80*/  FMUL R23, R7, R22 ;  /* 0x0000001607177220 */ /* 0x000fc80000400000 */
[----:B------:R-:W-:-:S04]  /*3e90*/  FFMA R23, -R12, R23, R25 ;  /* 0x000000170c177223 */ /* 0x000fc80000000119 */
[----:B------:R-:W-:-:S05]  /*3ea0*/  FMUL R23, R23, R8 ;  /* 0x0000000817177220 */ /* 0x000fca0000400000 */
[----:B------:R0:W-:Y:S01]  /*3eb0*/  STG.E desc[UR6][R16.64], R23 ;  /* 0x0000001710007986 */ /* 0x0001e2000c101906 */
[----:B------:R-:W-:Y:S05]  /*3ec0*/  @P2 BRA `(.L_x_26) ;  /* 0xfffffff800f82947 */ /* 0x000fea000383ffff */
.L_x_25:
[----:B-1----:R-:W-:Y:S05]  /*3ed0*/  BSYNC.RECONVERGENT B0 ;  /* 0x0000000000007941 */ /* 0x002fea0003800200 */
.L_x_24:
[----:B------:R-:W-:Y:S05]  /*3ee0*/  @!P0 EXIT ;  /* 0x000000000000894d */ /* 0x000fea0003800000 */
[----:B------:R-:W-:Y:S01]  /*3ef0*/  IABS R10, R9 ;  /* 0x00000009000a7213 */ /* 0x000fe20000000000 */
[----:B------:R-:W1:Y:S03]  /*3f00*/  LDCU UR4, c[0x0][0x3b4] ;  /* 0x00007680ff0477ac */ /* 0x000e660008000800 */
[----:B------:R-:W2:Y:S01]  /*3f10*/  I2F.RP R11, R10 ;  /* 0x0000000a000b7306 */ /* 0x000ea20000209400 */
[----:B------:R-:W3:Y:S07]  /*3f20*/  LDCU UR5, c[0x0][0x3b8] ;  /* 0x00007700ff0577ac */ /* 0x000eee0008000800 */
[----:B--2---:R-:W2:Y:S02]  /*3f30*/  MUFU.RCP R11, R11 ;  /* 0x0000000b000b7308 */ /* 0x004ea40000001000 */
[----:B--2---:R-:W-:-:S06]  /*3f40*/  VIADD R14, R11, 0xffffffe ;  /* 0x0ffffffe0b0e7836 */ /* 0x004fcc0000000000 */
[----:B------:R2:W4:Y:S02]  /*3f50*/  F2I.FTZ.U32.TRUNC.NTZ R15, R14 ;  /* 0x0000000e000f7305 */ /* 0x000524000021f000 */
[----:B--2---:R-:W-:Y:S01]  /*3f60*/  IMAD.MOV.U32 R14, RZ, RZ, RZ ;  /* 0x000000ffff0e7224 */ /* 0x004fe200078e00ff */
[----:B----4-:R-:W-:-:S05]  /*3f70*/  IADD3 R3, PT, PT, RZ, -R15, RZ ;  /* 0x8000000fff037210 */ /* 0x010fca0007ffe0ff */
[----:B------:R-:W-:-:S04]  /*3f80*/  IMAD R3, R3, R10, RZ ;  /* 0x0000000a03037224 */ /* 0x000fc800078e02ff */
[----:B-1-3--:R-:W-:-:S07]  /*3f90*/  IMAD.HI.U32 R3, R15, R3, R14 ;  /* 0x000000030f037227 */ /* 0x00afce00078e000e */
.L_x_27:
[-C--:B------:R-:W-:Y:S01]  /*3fa0*/  IABS R11, R9.reuse ;  /* 0x00000009000b7213 */ /* 0x080fe20000000000 */
[----:B------:R-:W1:Y:S01]  /*3fb0*/  LDC R27, c[0x0][0x3bc] ;  /* 0x0000ef00ff1b7b82 */ /* 0x000e620000000800 */
[----:B------:R-:W-:Y:S02]  /*3fc0*/  IABS R14, R2 ;  /* 0x00000002000e7213 */ /* 0x000fe40000000000 */
[----:B------:R-:W2:Y:S01]  /*3fd0*/  I2F.RP R15, R11 ;  /* 0x0000000b000f7306 */ /* 0x000ea20000209400 */
[----:B0-----:R-:W-:Y:S02]  /*3fe0*/  IABS R17, R9 ;  /* 0x0000000900117213 */ /* 0x001fe40000000000 */
[----:B------:R-:W-:Y:S02]  /*3ff0*/  IADD3 R28, PT, PT, R2, UR8, RZ ;  /* 0x00000008021c7c10 */ /* 0x000fe4000fffe0ff */
[----:B------:R-:W-:Y:S01]  /*4000*/  IADD3 R26, PT, PT, RZ, -R17, RZ ;  /* 0x80000011ff1a7210 */ /* 0x000fe20007ffe0ff */
[----:B------:R-:W-:Y:S01]  /*4010*/  IMAD.HI.U32 R17, R3, R14, RZ ;  /* 0x0000000e03117227 */ /* 0x000fe200078e00ff */
[----:B------:R-:W-:-:S03]  /*4020*/  IABS R20, R28 ;  /* 0x0000001c00147213 */ /* 0x000fc60000000000 */
[----:B------:R-:W-:Y:S01]  /*4030*/  IMAD R3, R17, R26, R14 ;  /* 0x0000001a11037224 */ /* 0x000fe200078e020e */
[----:B--2---:R-:W0:Y:S04]  /*4040*/  MUFU.RCP R15, R15 ;  /* 0x0000000f000f7308 */ /* 0x004e280000001000 */
[----:B------:R-:W-:Y:S02]  /*4050*/  ISETP.GT.U32.AND P1, PT, R10, R3, PT ;  /* 0x000000030a00720c */ /* 0x000fe40003f24070 */
[----:B-1----:R-:W-:-:S04]  /*4060*/  IABS R16, R27 ;  /* 0x0000001b00107213 */ /* 0x002fc80000000000 */
[----:B------:R-:W1:Y:S07]  /*4070*/  I2F.RP R18, R16 ;  /* 0x0000001000127306 */ /* 0x000e6e0000209400 */
[----:B------:R-:W-:Y:S01]  /*4080*/  @!P1 IMAD.IADD R3, R3, 0x1, -R11 ;  /* 0x0000000103039824 */ /* 0x000fe200078e0a0b */
[----:B------:R-:W-:Y:S01]  /*4090*/  @!P1 IADD3 R17, PT, PT, R17, 0x1, RZ ;  /* 0x0000000111119810 */ /* 0x000fe20007ffe0ff */
[----:B0-----:R-:W-:-:S03]  /*40a0*/  VIADD R19, R15, 0xffffffe ;  /* 0x0ffffffe0f137836 */ /* 0x001fc60000000000 */
[----:B------:R-:W-:Y:S01]  /*40b0*/  ISETP.GE.U32.AND P0, PT, R3, R10, PT ;  /* 0x0000000a0300720c */ /* 0x000fe20003f06070 */
[----:B------:R-:W0:Y:S01]  /*40c0*/  F2I.FTZ.U32.TRUNC.NTZ R15, R19 ;  /* 0x00000013000f7305 */ /* 0x000e22000021f000 */
[----:B------:R-:W-:-:S04]  /*40d0*/  LOP3.LUT R10, R2, R9, RZ, 0x3c, !PT ;  /* 0x00000009020a7212 */ /* 0x000fc800078e3cff */
[----:B------:R-:W-:Y:S02]  /*40e0*/  ISETP.GE.AND P2, PT, R10, RZ, PT ;  /* 0x000000ff0a00720c */ /* 0x000fe40003f46270 */
[----:B------:R-:W-:Y:S01]  /*40f0*/  MOV R10, R11 ;  /* 0x0000000b000a7202 */ /* 0x000fe20000000f00 */
[----:B-1----:R-:W1:Y:S04]  /*4100*/  MUFU.RCP R18, R18 ;  /* 0x0000001200127308 */ /* 0x002e680000001000 */
[----:B------:R-:W-:Y:S01]  /*4110*/  @P0 VIADD R17, R17, 0x1 ;  /* 0x0000000111110836 */ /* 0x000fe20000000000 */
[----:B------:R-:W-:Y:S02]  /*4120*/  ISETP.NE.AND P0, PT, R9, RZ, PT ;  /* 0x000000ff0900720c */ /* 0x000fe40003f05270 */
[----:B0-----:R-:W-:-:S03]  /*4130*/  IADD3 R14, PT, PT, RZ, -R15, RZ ;  /* 0x8000000fff0e7210 */ /* 0x001fc60007ffe0ff */
[----:B------:R-:W-:Y:S02]  /*4140*/  @!P2 IMAD.MOV R17, RZ, RZ, -R17 ;  /* 0x000000ffff11a224 */ /* 0x000fe400078e0a11 */
[----:B------:R-:W-:Y:S02]  /*4150*/  IMAD R21, R14, R11, RZ ;  /* 0x0000000b0e157224 */ /* 0x000fe400078e02ff */
[----:B------:R-:W-:-:S04]  /*4160*/  IMAD.MOV.U32 R14, RZ, RZ, RZ ;  /* 0x000000ffff0e7224 */ /* 0x000fc800078e00ff */
[----:B------:R-:W-:Y:S01]  /*4170*/  IMAD.HI.U32 R3, R15, R21, R14 ;  /* 0x000000150f037227 */ /* 0x000fe200078e000e */
[----:B------:R-:W-:-:S03]  /*4180*/  MOV R14, R20 ;  /* 0x00000014000e7202 */ /* 0x000fc60000000f00 */
[----:B-1----:R-:W-:Y:S01]  /*4190*/  VIADD R15, R18, 0xffffffe ;  /* 0x0ffffffe120f7836 */ /* 0x002fe20000000000 */
[----:B------:R-:W-:Y:S01]  /*41a0*/  LOP3.LUT R18, RZ, R9, RZ, 0x33, !PT ;  /* 0x00000009ff127212 */ /* 0x000fe200078e33ff */
[----:B------:R-:W-:-:S03]  /*41b0*/  IMAD.HI.U32 R19, R3, R14, RZ ;  /* 0x0000000e03137227 */ /* 0x000fc600078e00ff */
[----:B------:R-:W-:Y:S01]  /*41c0*/  SEL R17, R18, R17, !P0 ;  /* 0x0000001112117207 */ /* 0x000fe20004000000 */
[----:B------:R-:W-:Y:S01]  /*41d0*/  IMAD R21, R19, R26, R14 ;  /* 0x0000001a13157224 */ /* 0x000fe200078e020e */
[----:B------:R-:W0:Y:S01]  /*41e0*/  F2I.FTZ.U32.TRUNC.NTZ R15, R15 ;  /* 0x0000000f000f7305 */ /* 0x000e22000021f000 */
[----:B------:R-:W-:Y:S02]  /*41f0*/  IMAD.MOV.U32 R14, RZ, RZ, RZ ;  /* 0x000000ffff0e7224 */ /* 0x000fe400078e00ff */
[----:B------:R-:W-:Y:S01]  /*4200*/  IMAD.MOV R20, RZ, RZ, -R17 ;  /* 0x000000ffff147224 */ /* 0x000fe200078e0a11 */
[----:B------:R-:W-:-:S03]  /*4210*/  ISETP.GT.U32.AND P3, PT, R10, R21, PT ;  /* 0x000000150a00720c */ /* 0x000fc60003f64070 */
[----:B------:R-:W-:-:S05]  /*4220*/  IMAD R20, R9, R20, R2 ;  /* 0x0000001409147224 */ /* 0x000fca00078e0202 */
[----:B------:R-:W-:Y:S02]  /*4230*/  LOP3.LUT R22, R20, R27, RZ, 0x3c, !PT ;  /* 0x0000001b14167212 */ /* 0x000fe400078e3cff */
[----:B0-----:R-:W-:-:S03]  /*4240*/  IADD3 R23, PT, PT, RZ, -R15, RZ ;  /* 0x8000000fff177210 */ /* 0x001fc60007ffe0ff */
[----:B------:R-:W-:Y:S02]  /*4250*/  @!P3 IADD3 R21, PT, PT, R21, -R11, RZ ;  /* 0x8000000b1515b210 */ /* 0x000fe40007ffe0ff */
[----:B------:R-:W-:Y:S01]  /*4260*/  @!P3 IADD3 R19, PT, PT, R19, 0x1, RZ ;  /* 0x000000011313b810 */ /* 0x000fe20007ffe0ff */
[----:B------:R-:W-:Y:S01]  /*4270*/  IMAD R23, R23, R16, RZ ;  /* 0x0000001017177224 */ /* 0x000fe200078e02ff */
[----:B------:R-:W-:Y:S02]  /*4280*/  ISETP.GE.U32.AND P1, PT, R21, R10, PT ;  /* 0x0000000a1500720c */ /* 0x000fe40003f26070 */
[----:B------:R-:W-:Y:S01]  /*4290*/  ISETP.GE.AND P4, PT, R22, RZ, PT ;  /* 0x000000ff1600720c */ /* 0x000fe20003f86270 */
[----:B------:R-:W-:Y:S01]  /*42a0*/  IMAD.HI.U32 R2, R15, R23, R14 ;  /* 0x000000170f027227 */ /* 0x000fe200078e000e */
[----:B------:R-:W-:Y:S02]  /*42b0*/  LOP3.LUT R14, R28, R9, RZ, 0x3c, !PT ;  /* 0x000000091c0e7212 */ /* 0x000fe400078e3cff */
[----:B------:R-:W-:Y:S01]  /*42c0*/  IABS R23, R20 ;  /* 0x0000001400177213 */ /* 0x000fe20000000000 */
[----:B------:R-:W-:Y:S01]  /*42d0*/  IMAD R22, R17, UR4, R0 ;  /* 0x0000000411167c24 */ /* 0x000fe2000f8e0200 */
[----:B------:R-:W-:-:S03]  /*42e0*/  ISETP.GE.AND P2, PT, R14, RZ, PT ;  /* 0x000000ff0e00720c */ /* 0x000fc60003f46270 */
[----:B------:R-:W-:-:S04]  /*42f0*/  IMAD.HI.U32 R21, R2, R23, RZ ;  /* 0x0000001702157227 */ /* 0x000fc800078e00ff */
[----:B------:R-:W-:-:S05]  /*4300*/  @P1 VIADD R19, R19, 0x1 ;  /* 0x0000000113131836 */ /* 0x000fca0000000000 */
[----:B------:R-:W-:Y:S01]  /*4310*/  MOV R15, R19 ;  /* 0x00000013000f7202 */ /* 0x000fe20000000f00 */
[----:B------:R-:W-:-:S03]  /*4320*/  IMAD.MOV R19, RZ, RZ, -R21 ;  /* 0x000000ffff137224 */ /* 0x000fc600078e0a15 */
[----:B------:R-:W-:Y:S01]  /*4330*/  @!P2 IADD3 R15, PT, PT, -R15, RZ, RZ ;  /* 0x000000ff0f0fa210 */ /* 0x000fe20007ffe1ff */
[----:B------:R-:W-:-:S03]  /*4340*/  IMAD R19, R16, R19, R23 ;  /* 0x0000001310137224 */ /* 0x000fc600078e0217 */
[----:B------:R-:W-:Y:S02]  /*4350*/  SEL R15, R18, R15, !P0 ;  /* 0x0000000f120f7207 */ /* 0x000fe40004000000 */
[----:B------:R-:W-:-:S03]  /*4360*/  ISETP.GT.U32.AND P3, PT, R16, R19, PT ;  /* 0x000000131000720c */ /* 0x000fc60003f64070 */
[----:B------:R-:W-:-:S04]  /*4370*/  IMAD.MOV R14, RZ, RZ, -R15 ;  /* 0x000000ffff0e7224 */ /* 0x000fc800078e0a0f */
[----:B------:R-:W-:-:S05]  /*4380*/  IMAD R14, R9, R14, R28 ;  /* 0x0000000e090e7224 */ /* 0x000fca00078e021c */
[----:B------:R-:W-:Y:S02]  /*4390*/  IABS R23, R14 ;  /* 0x0000000e00177213 */ /* 0x000fe40000000000 */
[-C--:B------:R-:W-:Y:S02]  /*43a0*/  @!P3 IADD3 R19, PT, PT, R19, -R16.reuse, RZ ;  /* 0x800000101313b210 */ /* 0x080fe40007ffe0ff */
[----:B------:R-:W-:Y:S02]  /*43b0*/  @!P3 IADD3 R21, PT, PT, R21, 0x1, RZ ;  /* 0x000000011515b810 */ /* 0x000fe40007ffe0ff */
[----:B------:R-:W-:Y:S01]  /*43c0*/  ISETP.GE.U32.AND P1, PT, R19, R16, PT ;  /* 0x000000101300720c */ /* 0x000fe20003f26070 */
[----:B------:R-:W-:Y:S01]  /*43d0*/  IMAD.HI.U32 R16, R2, R23, RZ ;  /* 0x0000001702107227 */ /* 0x000fe200078e00ff */
[----:B------:R-:W-:-:S03]  /*43e0*/  IABS R19, R27 ;  /* 0x0000001b00137213 */ /* 0x000fc60000000000 */
[----:B------:R-:W-:-:S04]  /*43f0*/  IMAD.MOV R18, RZ, RZ, -R16 ;  /* 0x000000ffff127224 */ /* 0x000fc800078e0a10 */
[----:B------:R-:W-:-:S04]  /*4400*/  IMAD R18, R19, R18, R23 ;  /* 0x0000001213127224 */ /* 0x000fc800078e0217 */
[----:B------:R-:W-:Y:S02]  /*4410*/  @P1 IADD3 R21, PT, PT, R21, 0x1, RZ ;  /* 0x0000000115151810 */ /* 0x000fe40007ffe0ff */
[----:B------:R-:W-:Y:S02]  /*4420*/  ISETP.GT.U32.AND P2, PT, R19, R18, PT ;  /* 0x000000121300720c */ /* 0x000fe40003f44070 */
[----:B------:R-:W-:Y:S01]  /*4430*/  ISETP.NE.AND P1, PT, R27, RZ, PT ;  /* 0x000000ff1b00720c */ /* 0x000fe20003f25270 */
[----:B------:R-:W-:-:S10]  /*4440*/  @!P4 IMAD.MOV R21, RZ, RZ, -R21 ;  /* 0x000000ffff15c224 */ /* 0x000fd400078e0a15 */
[----:B------:R-:W-:Y:S01]  /*4450*/  @!P2 IMAD.IADD R18, R18, 0x1, -R19 ;  /* 0x000000011212a824 */ /* 0x000fe200078e0a13 */
[----:B------:R-:W-:-:S04]  /*4460*/  @!P2 IADD3 R16, PT, PT, R16, 0x1, RZ ;  /* 0x000000011010a810 */ /* 0x000fc80007ffe0ff */
[----:B------:R-:W-:Y:S02]  /*4470*/  ISETP.GE.U32.AND P3, PT, R18, R19, PT ;  /* 0x000000131200720c */ /* 0x000fe40003f66070 */
[-C--:B------:R-:W-:Y:S02]  /*4480*/  LOP3.LUT R19, R14, R27.reuse, RZ, 0x3c, !PT ;  /* 0x0000001b0e137212 */ /* 0x080fe400078e3cff */
[----:B------:R-:W-:Y:S02]  /*4490*/  LOP3.LUT R18, RZ, R27, RZ, 0x33, !PT ;  /* 0x0000001bff127212 */ /* 0x000fe400078e33ff */
[----:B------:R-:W-:Y:S02]  /*44a0*/  ISETP.GE.AND P4, PT, R19, RZ, PT ;  /* 0x000000ff1300720c */ /* 0x000fe40003f86270 */
[----:B------:R-:W-:Y:S02]  /*44b0*/  SEL R21, R18, R21, !P1 ;  /* 0x0000001512157207 */ /* 0x000fe40004800000 */
[----:B------:R-:W0:Y:S03]  /*44c0*/  LDC.64 R18, c[0x0][0x388] ;  /* 0x0000e200ff127b82 */ /* 0x000e260000000a00 */
[----:B------:R-:W-:-:S02]  /*44d0*/  @P3 VIADD R16, R16, 0x1 ;  /* 0x0000000110103836 */ /* 0x000fc40000000000 */
[----:B------:R-:W-:Y:S01]  /*44e0*/  IMAD R22, R22, UR5, R21 ;  /* 0x0000000516167c24 */ /* 0x000fe2000f8e0215 */
[----:B------:R-:W-:Y:S01]  /*44f0*/  IADD3 R21, PT, PT, -R21, RZ, RZ ;  /* 0x000000ff15157210 */ /* 0x000fe20007ffe1ff */
[----:B------:R-:W-:Y:S02]  /*4500*/  IMAD.MOV.U32 R23, RZ, RZ, R16 ;  /* 0x000000ffff177224 */ /* 0x000fe400078e0010 */
[----:B------:R-:W1:Y:S02]  /*4510*/  LDC.64 R16, c[0x0][0x380] ;  /* 0x0000e000ff107b82 */ /* 0x000e640000000a00 */
[----:B------:R-:W-:Y:S01]  /*4520*/  IMAD R21, R27, R21, R20 ;  /* 0x000000151b157224 */ /* 0x000fe200078e0214 */
[----:B------:R-:W-:Y:S02]  /*4530*/  @!P4 IADD3 R23, PT, PT, -R23, RZ, RZ ;  /* 0x000000ff1717c210 */ /* 0x000fe40007ffe1ff */
[-C--:B------:R-:W-:Y:S01]  /*4540*/  LOP3.LUT R20, RZ, R27.reuse, RZ, 0x33, !PT ;  /* 0x0000001bff147212 */ /* 0x080fe200078e33ff */
[----:B------:R-:W-:-:S03]  /*4550*/  IMAD R21, R22, R27, R21 ;  /* 0x0000001b16157224 */ /* 0x000fc600078e0215 */
[----:B------:R-:W-:Y:S01]  /*4560*/  SEL R23, R20, R23, !P1 ;  /* 0x0000001714177207 */ /* 0x000fe20004800000 */
[----:B------:R-:W-:-:S04]  /*4570*/  IMAD R20, R15, UR4, R0 ;  /* 0x000000040f147c24 */ /* 0x000fc8000f8e0200 */
[--C-:B------:R-:W-:Y:S02]  /*4580*/  IMAD R20, R20, UR5, R23.reuse ;  /* 0x0000000514147c24 */ /* 0x100fe4000f8e0217 */
[----:B------:R-:W-:Y:S02]  /*4590*/  IMAD.MOV R29, RZ, RZ, -R23 ;  /* 0x000000ffff1d7224 */ /* 0x000fe400078e0a17 */
[----:B0-----:R-:W-:-:S04]  /*45a0*/  IMAD.WIDE R22, R21, 0x4, R18 ;  /* 0x0000000415167825 */ /* 0x001fc800078e0212 */
[----:B------:R-:W-:Y:S02]  /*45b0*/  IMAD R29, R27, R29, R14 ;  /* 0x0000001d1b1d7224 */ /* 0x000fe400078e020e */
[----:B-1----:R-:W-:Y:S01]  /*45c0*/  IMAD.WIDE R24, R21, 0x4, R16 ;  /* 0x0000000415187825 */ /* 0x002fe200078e0210 */
[----:B------:R-:W2:Y:S05]  /*45d0*/  LDG.E.CONSTANT R23, desc[UR6][R22.64] ;  /* 0x0000000616177981 */ /* 0x000eaa000c1e9900 */
[----:B------:R-:W3:Y:S01]  /*45e0*/  LDG.E.CONSTANT R24, desc[UR6][R24.64] ;  /* 0x0000000618187981 */ /* 0x000ee2000c1e9900 */
[----:B------:R-:W-:Y:S02]  /*45f0*/  IMAD R29, R20, R27, R29 ;  /* 0x0000001b141d7224 */ /* 0x000fe400078e021d */
[----:B--2---:R-:W-:-:S04]  /*4600*/  FADD R14, -R6, R23 ;  /* 0x00000017060e7221 */ /* 0x004fc80000000100 */
[----:B------:R-:W-:Y:S01]  /*4610*/  FMUL R15, R7, R14 ;  /* 0x0000000e070f7220 */ /* 0x000fe20000400000 */
[----:B---3--:R-:W-:-:S04]  /*4620*/  FFMA R23, R24, R4, -R13 ;  /* 0x0000000418177223 */ /* 0x008fc8000000080d */
[----:B------:R-:W-:Y:S02]  /*4630*/  FFMA R23, -R12, R15, R23 ;  /* 0x0000000f0c177223 */ /* 0x000fe40000000117 */
[----:B------:R-:W0:Y:S02]  /*4640*/  LDC.64 R14, c[0x0][0x390] ;  /* 0x0000e400ff0e7b82 */ /* 0x000e240000000a00 */
[----:B------:R-:W-:Y:S01]  /*4650*/  FMUL R23, R23, R8 ;  /* 0x0000000817177220 */ /* 0x000fe20000400000 */
[----:B------:R-:W-:-:S06]  /*4660*/  IMAD.WIDE R24, R29, 0x4, R16 ;  /* 0x000000041d187825 */ /* 0x000fcc00078e0210 */
[----:B------:R-:W2:Y:S01]  /*4670*/  LDG.E.CONSTANT R24, desc[UR6][R24.64] ;  /* 0x0000000618187981 */ /* 0x000ea2000c1e9900 */
[----:B0-----:R-:W-:-:S05]  /*4680*/  IMAD.WIDE R20, R21, 0x4, R14 ;  /* 0x0000000415147825 */ /* 0x001fca00078e020e */
[----:B------:R0:W-:Y:S02]  /*4690*/  STG.E desc[UR6][R20.64], R23 ;  /* 0x0000001714007986 */ /* 0x0001e4000c101906 */
[----:B0-----:R-:W-:-:S06]  /*46a0*/  IMAD.WIDE R22, R29, 0x4, R18 ;  /* 0x000000041d167825 */ /* 0x001fcc00078e0212 */
[----:B------:R-:W3:Y:S01]  /*46b0*/  LDG.E.CONSTANT R22, desc[UR6][R22.64] ;  /* 0x0000000616167981 */ /* 0x000ee2000c1e9900 */
[----:B------:R-:W-:Y:S01]  /*46c0*/  IADD3 R28, PT, PT, R28, UR8, RZ ;  /* 0x000000081c1c7c10 */ /* 0x000fe2000fffe0ff */
[----:B--2---:R-:W-:Y:S01]  /*46d0*/  FFMA R21, R24, R4, -R13 ;  /* 0x0000000418157223 */ /* 0x004fe2000000080d */
[----:B---3--:R-:W-:-:S04]  /*46e0*/  FADD R22, -R6, R22 ;  /* 0x0000001606167221 */ /* 0x008fc80000000100 */
[----:B------:R-:W-:Y:S01]  /*46f0*/  FMUL R25, R7, R22 ;  /* 0x0000001607197220 */ /* 0x000fe20000400000 */
[----:B------:R-:W-:-:S03]  /*4700*/  IABS R22, R28 ;  /* 0x0000001c00167213 */ /* 0x000fc60000000000 */
[----:B------:R-:W-:Y:S02]  /*4710*/  FFMA R25, -R12, R25, R21 ;  /* 0x000000190c197223 */ /* 0x000fe40000000115 */
[----:B------:R-:W-:-:S04]  /*4720*/  IMAD.HI.U32 R23, R3, R22, RZ ;  /* 0x0000001603177227 */ /* 0x000fc800078e00ff */
[----:B------:R-:W-:-:S04]  /*4730*/  IMAD.WIDE R20, R29, 0x4, R14 ;  /* 0x000000041d147825 */ /* 0x000fc800078e020e */
[----:B------:R-:W-:-:S05]  /*4740*/  IMAD R29, R23, R26, R22 ;  /* 0x0000001a171d7224 */ /* 0x000fca00078e0216 */
[----:B------:R-:W-:Y:S02]  /*4750*/  ISETP.GT.U32.AND P3, PT, R10, R29, PT ;  /* 0x0000001d0a00720c */ /* 0x000fe40003f64070 */
[----:B------:R-:W-:-:S11]  /*4760*/  LOP3.LUT R22, R28, R9, RZ, 0x3c, !PT ;  /* 0x000000091c167212 */ /* 0x000fd600078e3cff */
[----:B------:R-:W-:-:S05]  /*4770*/  @!P3 IMAD.IADD R29, R29, 0x1, -R11 ;  /* 0x000000011d1db824 */ /* 0x000fca00078e0a0b */
[----:B------:R-:W-:Y:S02]  /*4780*/  ISETP.GE.U32.AND P2, PT, R29, R10, PT ;  /* 0x0000000a1d00720c */ /* 0x000fe40003f46070 */
[----:B------:R-:W-:Y:S02]  /*4790*/  ISETP.GE.AND P4, PT, R22, RZ, PT ;  /* 0x000000ff1600720c */ /* 0x000fe40003f86270 */
[----:B------:R-:W-:Y:S01]  /*47a0*/  @!P3 IADD3 R23, PT, PT, R23, 0x1, RZ ;  /* 0x000000011717b810 */ /* 0x000fe20007ffe0ff */
[----:B------:R-:W-:-:S08]  /*47b0*/  FMUL R25, R25, R8 ;  /* 0x0000000819197220 */ /* 0x000fd00000400000 */
[----:B------:R-:W-:Y:S01]  /*47c0*/  @P2 VIADD R23, R23, 0x1 ;  /* 0x0000000117172836 */ /* 0x000fe20000000000 */
[----:B------:R0:W-:Y:S04]  /*47d0*/  STG.E desc[UR6][R20.64], R25 ;  /* 0x0000001914007986 */ /* 0x0001e8000c101906 */
[----:B------:R-:W-:Y:S02]  /*47e0*/  @!P4 IADD3 R23, PT, PT, -R23, RZ, RZ ;  /* 0x000000ff1717c210 */ /* 0x000fe40007ffe1ff */
[----:B0-----:R-:W-:-:S04]  /*47f0*/  LOP3.LUT R20, RZ, R9, RZ, 0x33, !PT ;  /* 0x00000009ff147212 */ /* 0x001fc800078e33ff */
[----:B------:R-:W-:-:S05]  /*4800*/  SEL R21, R20, R23, !P0 ;  /* 0x0000001714157207 */ /* 0x000fca0004000000 */
[----:B------:R-:W-:-:S04]  /*4810*/  IMAD.MOV R22, RZ, RZ, -R21 ;  /* 0x000000ffff167224 */ /* 0x000fc800078e0a15 */
[----:B------:R-:W-:-:S05]  /*4820*/  IMAD R22, R9, R22, R28 ;  /* 0x0000001609167224 */ /* 0x000fca00078e021c */
[----:B------:R-:W-:-:S05]  /*4830*/  IABS R23, R22 ;  /* 0x0000001600177213 */ /* 0x000fca0000000000 */
[----:B------:R-:W-:Y:S01]  /*4840*/  IMAD.HI.U32 R20, R2, R23, RZ ;  /* 0x0000001702147227 */ /* 0x000fe200078e00ff */
[----:B------:R-:W-:-:S04]  /*4850*/  IABS R25, R27 ;  /* 0x0000001b00197213 */ /* 0x000fc80000000000 */
[----:B------:R-:W-:-:S05]  /*4860*/  IADD3 R24, PT, PT, -R20, RZ, RZ ;  /* 0x000000ff14187210 */ /* 0x000fca0007ffe1ff */
[----:B------:R-:W-:-:S05]  /*4870*/  IMAD R23, R25, R24, R23 ;  /* 0x0000001819177224 */ /* 0x000fca00078e0217 */
[----:B------:R-:W-:-:S13]  /*4880*/  ISETP.GT.U32.AND P3, PT, R25, R23, PT ;  /* 0x000000171900720c */ /* 0x000fda0003f64070 */
[----:B------:R-:W-:-:S05]  /*4890*/  @!P3 IMAD.IADD R23, R23, 0x1, -R25 ;  /* 0x000000011717b824 */ /* 0x000fca00078e0a19 */
[----:B------:R-:W-:Y:S02]  /*48a0*/  ISETP.GE.U32.AND P2, PT, R23, R25, PT ;  /* 0x000000191700720c */ /* 0x000fe40003f46070 */
[----:B------:R-:W-:Y:S02]  /*48b0*/  LOP3.LUT R23, R22, R27, RZ, 0x3c, !PT ;  /* 0x0000001b16177212 */ /* 0x000fe400078e3cff */
[----:B------:R-:W-:Y:S02]  /*48c0*/  @!P3 IADD3 R20, PT, PT, R20, 0x1, RZ ;  /* 0x000000011414b810 */ /* 0x000fe40007ffe0ff */
[----:B------:R-:W-:-:S07]  /*48d0*/  ISETP.GE.AND P4, PT, R23, RZ, PT ;  /* 0x000000ff1700720c */ /* 0x000fce0003f86270 */
[----:B------:R-:W-:-:S05]  /*48e0*/  @P2 VIADD R20, R20, 0x1 ;  /* 0x0000000114142836 */ /* 0x000fca0000000000 */
[----:B------:R-:W-:Y:S02]  /*48f0*/  MOV R23, R20 ;  /* 0x0000001400177202 */ /* 0x000fe40000000f00 */
[----:B------:R-:W-:-:S03]  /*4900*/  LOP3.LUT R20, RZ, R27, RZ, 0x33, !PT ;  /* 0x0000001bff147212 */ /* 0x000fc600078e33ff */
[----:B------:R-:W-:Y:S02]  /*4910*/  @!P4 IMAD.MOV R23, RZ, RZ, -R23 ;  /* 0x000000ffff17c224 */ /* 0x000fe400078e0a17 */
[----:B------:R-:W-:-:S03]  /*4920*/  IMAD R24, R21, UR4, R0 ;  /* 0x0000000415187c24 */ /* 0x000fc6000f8e0200 */
[----:B------:R-:W-:-:S05]  /*4930*/  SEL R23, R20, R23, !P1 ;  /* 0x0000001714177207 */ /* 0x000fca0004800000 */
[----:B------:R-:W-:Y:S02]  /*4940*/  IMAD R25, R24, UR5, R23 ;  /* 0x0000000518197c24 */ /* 0x000fe4000f8e0217 */
[----:B------:R-:W-:Y:S01]  /*4950*/  VIADD R24, R28, UR8 ;  /* 0x000000081c187c36 */ /* 0x000fe20008000000 */
[----:B------:R-:W-:-:S04]  /*4960*/  IADD3 R23, PT, PT, -R23, RZ, RZ ;  /* 0x000000ff17177210 */ /* 0x000fc80007ffe1ff */
[----:B------:R-:W-:Y:S01]  /*4970*/  IABS R28, R24 ;  /* 0x00000018001c7213 */ /* 0x000fe20000000000 */
[----:B------:R-:W-:-:S04]  /*4980*/  IMAD R22, R27, R23, R22 ;  /* 0x000000171b167224 */ /* 0x000fc800078e0216 */
[----:B------:R-:W-:-:S04]  /*4990*/  IMAD.HI.U32 R21, R3, R28, RZ ;  /* 0x0000001c03157227 */ /* 0x000fc800078e00ff */
[----:B------:R-:W-:-:S05]  /*49a0*/  IMAD R23, R21, R26, R28 ;  /* 0x0000001a15177224 */ /* 0x000fca00078e021c */
[----:B------:R-:W-:-:S13]  /*49b0*/  ISETP.GT.U32.AND P3, PT, R10, R23, PT ;  /* 0x000000170a00720c */ /* 0x000fda0003f64070 */
[----:B------:R-:W-:Y:S02]  /*49c0*/  @!P3 IADD3 R23, PT, PT, R23, -R11, RZ ;  /* 0x8000000b1717b210 */ /* 0x000fe40007ffe0ff */
[----:B------:R-:W-:Y:S02]  /*49d0*/  LOP3.LUT R11, R24, R9, RZ, 0x3c, !PT ;  /* 0x00000009180b7212 */ /* 0x000fe400078e3cff */
[----:B------:R-:W-:Y:S02]  /*49e0*/  ISETP.GE.U32.AND P2, PT, R23, R10, PT ;  /* 0x0000000a1700720c */ /* 0x000fe40003f46070 */
[----:B------:R-:W-:Y:S01]  /*49f0*/  ISETP.GE.AND P4, PT, R11, RZ, PT ;  /* 0x000000ff0b00720c */ /* 0x000fe20003f86270 */
[----:B------:R-:W-:Y:S02]  /*4a00*/  @!P3 VIADD R21, R21, 0x1 ;  /* 0x000000011515b836 */ /* 0x000fe40000000000 */
[----:B------:R-:W-:Y:S01]  /*4a10*/  IMAD R25, R25, R27, R22 ;  /* 0x0000001b19197224 */ /* 0x000fe200078e0216 */
[----:B------:R-:W-:-:S07]  /*4a20*/  LOP3.LUT R22, RZ, R9, RZ, 0x33, !PT ;  /* 0x00000009ff167212 */ /* 0x000fce00078e33ff */
[----:B------:R-:W-:-:S05]  /*4a30*/  @P2 IADD3 R21, PT, PT, R21, 0x1, RZ ;  /* 0x0000000115152810 */ /* 0x000fca0007ffe0ff */
[----:B------:R-:W-:-:S05]  /*4a40*/  @!P4 IMAD.MOV R21, RZ, RZ, -R21 ;  /* 0x000000ffff15c224 */ /* 0x000fca00078e0a15 */
[----:B------:R-:W-:-:S04]  /*4a50*/  SEL R11, R22, R21, !P0 ;  /* 0x00000015160b7207 */ /* 0x000fc80004000000 */
[----:B------:R-:W-:-:S05]  /*4a60*/  IADD3 R22, PT, PT, -R11, RZ, RZ ;  /* 0x000000ff0b167210 */ /* 0x000fca0007ffe1ff */
[----:B------:R-:W-:-:S05]  /*4a70*/  IMAD R22, R9, R22, R24 ;  /* 0x0000001609167224 */ /* 0x000fca00078e0218 */
[----:B------:R-:W-:Y:S02]  /*4a80*/  IABS R21, R22 ;  /* 0x0000001600157213 */ /* 0x000fe40000000000 */
[----:B------:R-:W-:-:S03]  /*4a90*/  IABS R28, R27 ;  /* 0x0000001b001c7213 */ /* 0x000fc60000000000 */
[----:B------:R-:W-:-:S04]  /*4aa0*/  IMAD.HI.U32 R2, R2, R21, RZ ;  /* 0x0000001502027227 */ /* 0x000fc800078e00ff */
[----:B------:R-:W-:-:S04]  /*4ab0*/  IMAD.MOV R26, RZ, RZ, -R2 ;  /* 0x000000ffff1a7224 */ /* 0x000fc800078e0a02 */
[----:B------:R-:W-:-:S05]  /*4ac0*/  IMAD R21, R28, R26, R21 ;  /* 0x0000001a1c157224 */ /* 0x000fca00078e0215 */
[----:B------:R-:W-:-:S13]  /*4ad0*/  ISETP.GT.U32.AND P2, PT, R28, R21, PT ;  /* 0x000000151c00720c */ /* 0x000fda0003f44070 */
[----:B------:R-:W-:-:S04]  /*4ae0*/  @!P2 IADD3 R21, PT, PT, R21, -R28, RZ ;  /* 0x8000001c1515a210 */ /* 0x000fc80007ffe0ff */
[----:B------:R-:W-:Y:S02]  /*4af0*/  ISETP.GE.U32.AND P0, PT, R21, R28, PT ;  /* 0x0000001c1500720c */ /* 0x000fe40003f06070 */
[----:B------:R-:W-:Y:S01]  /*4b00*/  LOP3.LUT R21, R22, R27, RZ, 0x3c, !PT ;  /* 0x0000001b16157212 */ /* 0x000fe200078e3cff */
[----:B------:R-:W-:-:S03]  /*4b10*/  @!P2 VIADD R2, R2, 0x1 ;  /* 0x000000010202a836 */ /* 0x000fc60000000000 */
[----:B------:R-:W-:-:S07]  /*4b20*/  ISETP.GE.AND P3, PT, R21, RZ, PT ;  /* 0x000000ff1500720c */ /* 0x000fce0003f66270 */
[----:B------:R-:W-:-:S06]  /*4b30*/  @P0 IADD3 R2, PT, PT, R2, 0x1, RZ ;  /* 0x0000000102020810 */ /* 0x000fcc0007ffe0ff */
[----:B------:R-:W-:-:S05]  /*4b40*/  @!P3 IMAD.MOV R2, RZ, RZ, -R2 ;  /* 0x000000ffff02b224 */ /* 0x000fca00078e0a02 */
[----:B------:R-:W-:Y:S01]  /*4b50*/  SEL R2, R20, R2, !P1 ;  /* 0x0000000214027207 */ /* 0x000fe20004800000 */
[----:B------:R-:W-:-:S03]  /*4b60*/  IMAD R11, R11, UR4, R0 ;  /* 0x000000040b0b7c24 */ /* 0x000fc6000f8e0200 */
[----:B------:R-:W-:Y:S01]  /*4b70*/  IADD3 R20, PT, PT, -R2, RZ, RZ ;  /* 0x000000ff02147210 */ /* 0x000fe20007ffe1ff */
[----:B------:R-:W-:-:S04]  /*4b80*/  IMAD R11, R11, UR5, R2 ;  /* 0x000000050b0b7c24 */ /* 0x000fc8000f8e0202 */
[----:B------:R-:W-:-:S04]  /*4b90*/  IMAD R22, R27, R20, R22 ;  /* 0x000000141b167224 */ /* 0x000fc800078e0216 */
[----:B------:R-:W-:Y:S02]  /*4ba0*/  IMAD R27, R11, R27, R22 ;  /* 0x0000001b0b1b7224 */ /* 0x000fe400078e0216 */
[----:B------:R-:W-:-:S04]  /*4bb0*/  IMAD.WIDE R20, R25, 0x4, R18 ;  /* 0x0000000419147825 */ /* 0x000fc800078e0212 */
[----:B------:R-:W-:Y:S02]  /*4bc0*/  IMAD.WIDE R18, R27, 0x4, R18 ;  /* 0x000000041b127825 */ /* 0x000fe400078e0212 */
[----:B------:R-:W2:Y:S02]  /*4bd0*/  LDG.E.CONSTANT R21, desc[UR6][R20.64] ;  /* 0x0000000614157981 */ /* 0x000ea4000c1e9900 */
[--C-:B------:R-:W-:Y:S02]  /*4be0*/  IMAD.WIDE R22, R25, 0x4, R16.reuse ;  /* 0x0000000419167825 */ /* 0x100fe400078e0210 */
[----:B------:R-:W3:Y:S02]  /*4bf0*/  LDG.E.CONSTANT R19, desc[UR6][R18.64] ;  /* 0x0000000612137981 */ /* 0x000ee4000c1e9900 */
[----:B------:R-:W-:Y:S02]  /*4c00*/  IMAD.WIDE R16, R27, 0x4, R16 ;  /* 0x000000041b107825 */ /* 0x000fe400078e0210 */
[----:B------:R-:W4:Y:S04]  /*4c10*/  LDG.E.CONSTANT R22, desc[UR6][R22.64] ;  /* 0x0000000616167981 */ /* 0x000f28000c1e9900 */
[----:B------:R-:W5:Y:S01]  /*4c20*/  LDG.E.CONSTANT R16, desc[UR6][R16.64] ;  /* 0x0000000610107981 */ /* 0x000f62000c1e9900 */
[C---:B--2---:R-:W-:Y:S01]  /*4c30*/  FADD R2, -R6.reuse, R21 ;  /* 0x0000001506027221 */ /* 0x044fe20000000100 */
[----:B---3--:R-:W-:-:S03]  /*4c40*/  FADD R26, -R6, R19 ;  /* 0x00000013061a7221 */ /* 0x008fc60000000100 */
[C---:B------:R-:W-:Y:S01]  /*4c50*/  FMUL R11, R7.reuse, R2 ;  /* 0x00000002070b7220 */ /* 0x040fe20000400000 */
[--C-:B----4-:R-:W-:Y:S01]  /*4c60*/  FFMA R29, R22, R4, -R13.reuse ;  /* 0x00000004161d7223 */ /* 0x110fe2000000080d */
[----:B------:R-:W-:Y:S01]  /*4c70*/  FMUL R26, R7, R26 ;  /* 0x0000001a071a7220 */ /* 0x000fe20000400000 */
[----:B-----5:R-:W-:Y:S02]  /*4c80*/  FFMA R28, R16, R4, -R13 ;  /* 0x00000004101c7223 */ /* 0x020fe4000000080d */
[C---:B------:R-:W-:Y:S02]  /*4c90*/  FFMA R11, -R12.reuse, R11, R29 ;  /* 0x0000000b0c0b7223 */ /* 0x040fe4000000011d */
[----:B------:R-:W-:Y:S01]  /*4ca0*/  FFMA R21, -R12, R26, R28 ;  /* 0x0000001a0c157223 */ /* 0x000fe2000000011c */
[----:B------:R-:W-:-:S04]  /*4cb0*/  IMAD.WIDE R18, R25, 0x4, R14 ;  /* 0x0000000419127825 */ /* 0x000fc800078e020e */
[-C--:B------:R-:W-:Y:S01]  /*4cc0*/  FMUL R11, R11, R8.reuse ;  /* 0x000000080b0b7220 */ /* 0x080fe20000400000 */
[----:B------:R-:W-:Y:S01]  /*4cd0*/  FMUL R21, R21, R8 ;  /* 0x0000000815157220 */ /* 0x000fe20000400000 */
[----:B------:R-:W-:-:S03]  /*4ce0*/  IMAD.WIDE R14, R27, 0x4, R14 ;  /* 0x000000041b0e7825 */ /* 0x000fc600078e020e */
[----:B------:R1:W-:Y:S01]  /*4cf0*/  STG.E desc[UR6][R18.64], R11 ;  /* 0x0000000b12007986 */ /* 0x0003e2000c101906 */
[----:B------:R-:W-:-:S03]  /*4d00*/  VIADD R2, R24, UR8 ;  /* 0x0000000818027c36 */ /* 0x000fc60008000000 */
[----:B------:R1:W-:Y:S02]  /*4d10*/  STG.E desc[UR6][R14.64], R21 ;  /* 0x000000150e007986 */ /* 0x0003e4000c101906 */
[----:B------:R-:W-:-:S13]  /*4d20*/  ISETP.GE.AND P0, PT, R2, R5, PT ;  /* 0x000000050200720c */ /* 0x000fda0003f06270 */
[----:B-1----:R-:W-:Y:S05]  /*4d30*/  @!P0 BRA `(.L_x_27) ;  /* 0xfffffff000988947 */ /* 0x002fea000383ffff */
[----:B------:R-:W-:Y:S05]  /*4d40*/  EXIT ;  /* 0x000000000000794d */ /* 0x000fea0003800000 */
        .weak           $__internal_0_$__cuda_sm3x_div_rn_noftz_f32_slowpath
        .type           $__internal_0_$__cuda_sm3x_div_rn_noftz_f32_slowpath,@function
        .size           $__internal_0_$__cuda_sm3x_div_rn_noftz_f32_slowpath,(.L_x_79 - $__internal_0_$__cuda_sm3x_div_rn_noftz_f32_slowpath)
$__internal_0_$__cuda_sm3x_div_rn_noftz_f32_slowpath:
[----:B------:R-:W-:Y:S01]  /*4d50*/  SHF.R.U32.HI R11, RZ, 0x17, R4 ;  /* 0x00000017ff0b7819 */ /* 0x000fe20000011604 */
[----:B------:R-:W-:Y:S01]  /*4d60*/  BSSY.RECONVERGENT B2, `(.L_x_28) ;  /* 0x0000063000027945 */ /* 0x000fe20003800200 */
[----:B------:R-:W-:Y:S02]  /*4d70*/  SHF.R.U32.HI R9, RZ, 0x17, R8 ;  /* 0x00000017ff097819 */ /* 0x000fe40000011608 */
[----:B------:R-:W-:Y:S02]  /*4d80*/  LOP3.LUT R11, R11, 0xff, RZ, 0xc0, !PT ;  /* 0x000000ff0b0b7812 */ /* 0x000fe400078ec0ff */
[----:B------:R-:W-:Y:S02]  /*4d90*/  LOP3.LUT R18, R9, 0xff, RZ, 0xc0, !PT ;  /* 0x000000ff09127812 */ /* 0x000fe400078ec0ff */
[----:B------:R-:W-:Y:S02]  /*4da0*/  IADD3 R17, PT, PT, R11, -0x1, RZ ;  /* 0xffffffff0b117810 */ /* 0x000fe40007ffe0ff */
[----:B------:R-:W-:Y:S01]  /*4db0*/  MOV R15, R4 ;  /* 0x00000004000f7202 */ /* 0x000fe20000000f00 */
[----:B------:R-:W-:Y:S01]  /*4dc0*/  VIADD R16, R18, 0xffffffff ;  /* 0xffffffff12107836 */ /* 0x000fe20000000000 */
[----:B------:R-:W-:-:S04]  /*4dd0*/  ISETP.GT.U32.AND P0, PT, R17, 0xfd, PT ;  /* 0x000000fd1100780c */ /* 0x000fc80003f04070 */
[----:B------:R-:W-:-:S13]  /*4de0*/  ISETP.GT.U32.OR P0, PT, R16, 0xfd, P0 ;  /* 0x000000fd1000780c */ /* 0x000fda0000704470 */
[----:B------:R-:W-:Y:S01]  /*4df0*/  @!P0 IMAD.MOV.U32 R9, RZ, RZ, RZ ;  /* 0x000000ffff098224 */ /* 0x000fe200078e00ff */
[----:B------:R-:W-:Y:S06]  /*4e00*/  @!P0 BRA `(.L_x_29) ;  /* 0x00000000005c8947 */ /* 0x000fec0003800000 */
[----:B------:R-:W-:Y:S02]  /*4e10*/  FSETP.GTU.FTZ.AND P0, PT, |R8|, +INF , PT ;  /* 0x7f8000000800780b */ /* 0x000fe40003f1c200 */
[----:B------:R-:W-:-:S04]  /*4e20*/  FSETP.GTU.FTZ.AND P1, PT, |R4|, +INF , PT ;  /* 0x7f8000000400780b */ /* 0x000fc80003f3c200 */
[----:B------:R-:W-:-:S13]  /*4e30*/  PLOP3.LUT P0, PT, P0, P1, PT, 0xf8, 0x8f ;  /* 0x00000000008f781c */ /* 0x000fda0000703f70 */
[----:B------:R-:W-:Y:S05]  /*4e40*/  @P0 BRA `(.L_x_30) ;  /* 0x00000004004c0947 */ /* 0x000fea0003800000 */
[----:B------:R-:W-:-:S13]  /*4e50*/  LOP3.LUT P0, RZ, R15, 0x7fffffff, R8, 0xc8, !PT ;  /* 0x7fffffff0fff7812 */ /* 0x000fda000780c808 */
[----:B------:R-:W-:Y:S05]  /*4e60*/  @!P0 BRA `(.L_x_31) ;  /* 0x00000004003c8947 */ /* 0x000fea0003800000 */
[----:B------:R-:W-:Y:S02]  /*4e70*/  FSETP.NEU.FTZ.AND P0, PT, |R8|, +INF , PT ;  /* 0x7f8000000800780b */ /* 0x000fe40003f1d200 */
[----:B------:R-:W-:Y:S02]  /*4e80*/  FSETP.NEU.FTZ.AND P2, PT, |R4|, +INF , PT ;  /* 0x7f8000000400780b */ /* 0x000fe40003f5d200 */
[----:B------:R-:W-:-:S11]  /*4e90*/  FSETP.NEU.FTZ.AND P1, PT, |R8|, +INF , PT ;  /* 0x7f8000000800780b */ /* 0x000fd60003f3d200 */
[----:B------:R-:W-:Y:S05]  /*4ea0*/  @!P2 BRA !P0, `(.L_x_31) ;  /* 0x00000004002ca947 */ /* 0x000fea0004000000 */
[----:B------:R-:W-:-:S04]  /*4eb0*/  LOP3.LUT P0, RZ, R8, 0x7fffffff, RZ, 0xc0, !PT ;  /* 0x7fffffff08ff7812 */ /* 0x000fc8000780c0ff */
[----:B------:R-:W-:-:S13]  /*4ec0*/  PLOP3.LUT P0, PT, P2, P0, PT, 0x2f, 0xf2 ;  /* 0x0000000000f2781c */ /* 0x000fda0001700577 */
[----:B------:R-:W-:Y:S05]  /*4ed0*/  @P0 BRA `(.L_x_32) ;  /* 0x0000000400180947 */ /* 0x000fea0003800000 */
[----:B------:R-:W-:-:S04]  /*4ee0*/  LOP3.LUT P0, RZ, R15, 0x7fffffff, RZ, 0xc0, !PT ;  /* 0x7fffffff0fff7812 */ /* 0x000fc8000780c0ff */
[----:B------:R-:W-:-:S13]  /*4ef0*/  PLOP3.LUT P0, PT, P1, P0, PT, 0x2f, 0xf2 ;  /* 0x0000000000f2781c */ /* 0x000fda0000f00577 */
[----:B------:R-:W-:Y:S05]  /*4f00*/  @P0 BRA `(.L_x_33) ;  /* 0x0000000400000947 */ /* 0x000fea0003800000 */
[----:B------:R-:W-:Y:S02]  /*4f10*/  ISETP.GE.AND P0, PT, R16, RZ, PT ;  /* 0x000000ff1000720c */ /* 0x000fe40003f06270 */
[----:B------:R-:W-:-:S11]  /*4f20*/  ISETP.GE.AND P1, PT, R17, RZ, PT ;  /* 0x000000ff1100720c */ /* 0x000fd60003f26270 */
[----:B------:R-:W-:Y:S01]  /*4f30*/  @P0 MOV R9, RZ ;  /* 0x000000ff00090202 */ /* 0x000fe20000000f00 */
[----:B------:R-:W-:Y:S02]  /*4f40*/  @!P0 IMAD.MOV.U32 R9, RZ, RZ, -0x40 ;  /* 0xffffffc0ff098424 */ /* 0x000fe400078e00ff */
[----:B------:R-:W-:Y:S01]  /*4f50*/  @!P0 FFMA R8, R8, 1.84467440737095516160e+19, RZ ;  /* 0x5f80000008088823 */ /* 0x000fe200000000ff */
[----:B------:R-:W-:Y:S02]  /*4f60*/  @!P1 FFMA R15, R4, 1.84467440737095516160e+19, RZ ;  /* 0x5f800000040f9823 */ /* 0x000fe400000000ff */
[----:B------:R-:W-:-:S07]  /*4f70*/  @!P1 IADD3 R9, PT, PT, R9, 0x40, RZ ;  /* 0x0000004009099810 */ /* 0x000fce0007ffe0ff */
.L_x_29:
[----:B------:R-:W-:Y:S01]  /*4f80*/  LEA R16, R11, 0xc0800000, 0x17 ;  /* 0xc08000000b107811 */ /* 0x000fe200078eb8ff */
[----:B------:R-:W-:Y:S04]  /*4f90*/  BSSY.RECONVERGENT B3, `(.L_x_34) ;  /* 0x0000036000037945 */ /* 0x000fe80003800200 */
[----:B------:R-:W-:Y:S01]  /*4fa0*/  IMAD.IADD R17, R15, 0x1, -R16 ;  /* 0x000000010f117824 */ /* 0x000fe200078e0a10 */
[----:B------:R-:W-:-:S03]  /*4fb0*/  IADD3 R16, PT, PT, R18, -0x7f, RZ ;  /* 0xffffff8112107810 */ /* 0x000fc60007ffe0ff */
[----:B------:R-:W0:Y:S01]  /*4fc0*/  MUFU.RCP R15, R17 ;  /* 0x00000011000f7308 */ /* 0x000e220000001000 */
[----:B------:R-:W-:Y:S01]  /*4fd0*/  FADD.FTZ R19, -R17, -RZ ;  /* 0x800000ff11137221 */ /* 0x000fe20000010100 */
[C---:B------:R-:W-:Y:S01]  /*4fe0*/  IMAD R8, R16.reuse, -0x800000, R8 ;  /* 0xff80000010087824 */ /* 0x040fe200078e0208 */
[----:B------:R-:W-:-:S05]  /*4ff0*/  IADD3 R16, PT, PT, R16, 0x7f, -R11 ;  /* 0x0000007f10107810 */ /* 0x000fca0007ffe80b */
[----:B------:R-:W-:Y:S02]  /*5000*/  IMAD.IADD R16, R16, 0x1, R9 ;  /* 0x0000000110107824 */ /* 0x000fe400078e0209 */
[----:B0-----:R-:W-:-:S04]  /*5010*/  FFMA R18, R15, R19, 1 ;  /* 0x3f8000000f127423 */ /* 0x001fc80000000013 */
[----:B------:R-:W-:-:S04]  /*5020*/  FFMA R15, R15, R18, R15 ;  /* 0x000000120f0f7223 */ /* 0x000fc8000000000f */
[----:B------:R-:W-:-:S04]  /*5030*/  FFMA R18, R8, R15, RZ ;  /* 0x0000000f08127223 */ /* 0x000fc800000000ff */
[----:B------:R-:W-:-:S04]  /*5040*/  FFMA R20, R19, R18, R8 ;  /* 0x0000001213147223 */ /* 0x000fc80000000008 */
[----:B------:R-:W-:-:S04]  /*5050*/  FFMA R20, R15, R20, R18 ;  /* 0x000000140f147223 */ /* 0x000fc80000000012 */
[----:B------:R-:W-:-:S04]  /*5060*/  FFMA R19, R19, R20, R8 ;  /* 0x0000001413137223 */ /* 0x000fc80000000008 */
[----:B------:R-:W-:-:S05]  /*5070*/  FFMA R8, R15, R19, R20 ;  /* 0x000000130f087223 */ /* 0x000fca0000000014 */
[----:B------:R-:W-:-:S04]  /*5080*/  SHF.R.U32.HI R11, RZ, 0x17, R8 ;  /* 0x00000017ff0b7819 */ /* 0x000fc80000011608 */
[----:B------:R-:W-:-:S04]  /*5090*/  LOP3.LUT R11, R11, 0xff, RZ, 0xc0, !PT ;  /* 0x000000ff0b0b7812 */ /* 0x000fc800078ec0ff */
[----:B------:R-:W-:-:S05]  /*50a0*/  IADD3 R17, PT, PT, R11, R16, RZ ;  /* 0x000000100b117210 */ /* 0x000fca0007ffe0ff */
[----:B------:R-:W-:-:S05]  /*50b0*/  VIADD R9, R17, 0xffffffff ;  /* 0xffffffff11097836 */ /* 0x000fca0000000000 */
[----:B------:R-:W-:-:S13]  /*50c0*/  ISETP.GE.U32.AND P0, PT, R9, 0xfe, PT ;  /* 0x000000fe0900780c */ /* 0x000fda0003f06070 */
[----:B------:R-:W-:Y:S05]  /*50d0*/  @!P0 BRA `(.L_x_35) ;  /* 0x0000000000808947 */ /* 0x000fea0003800000 */
[----:B------:R-:W-:-:S13]  /*50e0*/  ISETP.GT.AND P0, PT, R17, 0xfe, PT ;  /* 0x000000fe1100780c */ /* 0x000fda0003f04270 */
[----:B------:R-:W-:Y:S05]  /*50f0*/  @P0 BRA `(.L_x_36) ;  /* 0x00000000006c0947 */ /* 0x000fea0003800000 */
[----:B------:R-:W-:-:S13]  /*5100*/  ISETP.GE.AND P0, PT, R17, 0x1, PT ;  /* 0x000000011100780c */ /* 0x000fda0003f06270 */
[----:B------:R-:W-:Y:S05]  /*5110*/  @P0 BRA `(.L_x_37) ;  /* 0x0000000000740947 */ /* 0x000fea0003800000 */
[----:B------:R-:W-:Y:S02]  /*5120*/  ISETP.GE.AND P0, PT, R17, -0x18, PT ;  /* 0xffffffe81100780c */ /* 0x000fe40003f06270 */
[----:B------:R-:W-:-:S11]  /*5130*/  LOP3.LUT R8, R8, 0x80000000, RZ, 0xc0, !PT ;  /* 0x8000000008087812 */ /* 0x000fd600078ec0ff */
[----:B------:R-:W-:Y:S05]  /*5140*/  @!P0 BRA `(.L_x_37) ;  /* 0x0000000000688947 */ /* 0x000fea0003800000 */
[-CC-:B------:R-:W-:Y:S01]  /*5150*/  FFMA.RZ R9, R15, R19.reuse, R20.reuse ;  /* 0x000000130f097223 */ /* 0x180fe2000000c014 */
[----:B------:R-:W-:Y:S01]  /*5160*/  IADD3 R18, PT, PT, R17, 0x20, RZ ;  /* 0x0000002011127810 */ /* 0x000fe20007ffe0ff */
[-CC-:B------:R-:W-:Y:S01]  /*5170*/  FFMA.RM R16, R15, R19.reuse, R20.reuse ;  /* 0x000000130f107223 */ /* 0x180fe20000004014 */
[----:B------:R-:W-:Y:S02]  /*5180*/  ISETP.NE.AND P2, PT, R17, RZ, PT ;  /* 0x000000ff1100720c */ /* 0x000fe40003f45270 */
[----:B------:R-:W-:Y:S01]  /*5190*/  LOP3.LUT R11, R9, 0x7fffff, RZ, 0xc0, !PT ;  /* 0x007fffff090b7812 */ /* 0x000fe200078ec0ff */
[----:B------:R-:W-:Y:S01]  /*51a0*/  FFMA.RP R9, R15, R19, R20 ;  /* 0x000000130f097223 */ /* 0x000fe20000008014 */
[----:B------:R-:W-:Y:S01]  /*51b0*/  IMAD.MOV R15, RZ, RZ, -R17 ;  /* 0x000000ffff0f7224 */ /* 0x000fe200078e0a11 */
[----:B------:R-:W-:Y:S02]  /*51c0*/  ISETP.NE.AND P1, PT, R17, RZ, PT ;  /* 0x000000ff1100720c */ /* 0x000fe40003f25270 */
[----:B------:R-:W-:-:S02]  /*51d0*/  LOP3.LUT R11, R11, 0x800000, RZ, 0xfc, !PT ;  /* 0x008000000b0b7812 */ /* 0x000fc400078efcff */
[----:B------:R-:W-:Y:S02]  /*51e0*/  FSETP.NEU.FTZ.AND P0, PT, R9, R16, PT ;  /* 0x000000100900720b */ /* 0x000fe40003f1d000 */
[----:B------:R-:W-:Y:S02]  /*51f0*/  SHF.L.U32 R18, R11, R18, RZ ;  /* 0x000000120b127219 */ /* 0x000fe400000006ff */
[----:B------:R-:W-:Y:S02]  /*5200*/  SEL R16, R15, RZ, P2 ;  /* 0x000000ff0f107207 */ /* 0x000fe40001000000 */
[----:B------:R-:W-:Y:S02]  /*5210*/  ISETP.NE.AND P1, PT, R18, RZ, P1 ;  /* 0x000000ff1200720c */ /* 0x000fe40000f25270 */
[----:B------:R-:W-:Y:S02]  /*5220*/  SHF.R.U32.HI R16, RZ, R16, R11 ;  /* 0x00000010ff107219 */ /* 0x000fe4000001160b */
[----:B------:R-:W-:-:S02]  /*5230*/  PLOP3.LUT P0, PT, P0, P1, PT, 0xf8, 0x8f ;  /* 0x00000000008f781c */ /* 0x000fc40000703f70 */
[----:B------:R-:W-:Y:S02]  /*5240*/  SHF.R.U32.HI R18, RZ, 0x1, R16 ;  /* 0x00000001ff127819 */ /* 0x000fe40000011610 */
[----:B------:R-:W-:-:S04]  /*5250*/  SEL R9, RZ, 0x1, !P0 ;  /* 0x00000001ff097807 */ /* 0x000fc80004000000 */
[----:B------:R-:W-:-:S04]  /*5260*/  LOP3.LUT R9, R9, 0x1, R18, 0xf8, !PT ;  /* 0x0000000109097812 */ /* 0x000fc800078ef812 */
[----:B------:R-:W-:-:S04]  /*5270*/  LOP3.LUT R9, R9, R16, RZ, 0xc0, !PT ;  /* 0x0000001009097212 */ /* 0x000fc800078ec0ff */
[----:B------:R-:W-:-:S04]  /*5280*/  IADD3 R9, PT, PT, R18, R9, RZ ;  /* 0x0000000912097210 */ /* 0x000fc80007ffe0ff */
[----:B------:R-:W-:Y:S01]  /*5290*/  LOP3.LUT R8, R9, R8, RZ, 0xfc, !PT ;  /* 0x0000000809087212 */ /* 0x000fe200078efcff */
[----:B------:R-:W-:Y:S06]  /*52a0*/  BRA `(.L_x_37) ;  /* 0x0000000000107947 */ /* 0x000fec0003800000 */
.L_x_36:
[----:B------:R-:W-:-:S04]  /*52b0*/  LOP3.LUT R8, R8, 0x80000000, RZ, 0xc0, !PT ;  /* 0x8000000008087812 */ /* 0x000fc800078ec0ff */
[----:B------:R-:W-:Y:S01]  /*52c0*/  LOP3.LUT R8, R8, 0x7f800000, RZ, 0xfc, !PT ;  /* 0x7f80000008087812 */ /* 0x000fe200078efcff */
[----:B------:R-:W-:Y:S06]  /*52d0*/  BRA `(.L_x_37) ;  /* 0x0000000000047947 */ /* 0x000fec0003800000 */
.L_x_35:
[----:B------:R-:W-:-:S07]  /*52e0*/  IMAD R8, R16, 0x800000, R8 ;  /* 0x0080000010087824 */ /* 0x000fce00078e0208 */
.L_x_37:
[----:B------:R-:W-:Y:S05]  /*52f0*/  BSYNC.RECONVERGENT B3 ;  /* 0x0000000000037941 */ /* 0x000fea0003800200 */
.L_x_34:
[----:B------:R-:W-:Y:S05]  /*5300*/  BRA `(.L_x_38) ;  /* 0x0000000000207947 */ /* 0x000fea0003800000 */
.L_x_33:
[----:B------:R-:W-:-:S04]  /*5310*/  LOP3.LUT R8, R15, 0x80000000, R8, 0x48, !PT ;  /* 0x800000000f087812 */ /* 0x000fc800078e4808 */
[----:B------:R-:W-:Y:S01]  /*5320*/  LOP3.LUT R8, R8, 0x7f800000, RZ, 0xfc, !PT ;  /* 0x7f80000008087812 */ /* 0x000fe200078efcff */
[----:B------:R-:W-:Y:S06]  /*5330*/  BRA `(.L_x_38) ;  /* 0x0000000000147947 */ /* 0x000fec0003800000 */
.L_x_32:
[----:B------:R-:W-:Y:S01]  /*5340*/  LOP3.LUT R8, R15, 0x80000000, R8, 0x48, !PT ;  /* 0x800000000f087812 */ /* 0x000fe200078e4808 */
[----:B------:R-:W-:Y:S06]  /*5350*/  BRA `(.L_x_38) ;  /* 0x00000000000c7947 */ /* 0x000fec0003800000 */
.L_x_31:
[----:B------:R-:W0:Y:S01]  /*5360*/  MUFU.RSQ R8, -QNAN ;  /* 0xffc0000000087908 */ /* 0x000e220000001400 */
[----:B------:R-:W-:Y:S05]  /*5370*/  BRA `(.L_x_38) ;  /* 0x0000000000047947 */ /* 0x000fea0003800000 */
.L_x_30:
[----:B------:R-:W-:-:S07]  /*5380*/  FADD.FTZ R8, R8, R4 ;  /* 0x0000000408087221 */ /* 0x000fce0000010000 */
.L_x_38:
[----:B------:R-:W-:Y:S05]  /*5390*/  BSYNC.RECONVERGENT B2 ;  /* 0x0000000000027941 */ /* 0x000fea0003800200 */
.L_x_28:
[----:B------:R-:W-:-:S04]  /*53a0*/  HFMA2 R15, -RZ, RZ, 0, 0 ;  /* 0x00000000ff0f7431 */ /* 0x000fc800000001ff */
[----:B0-----:R-:W-:Y:S05]  /*53b0*/  RET.REL.NODEC R14 `(_Z22batch_norm_4d_backwardILi64EEvPKfS1_PfS1_S2_S2_iiiif) ;  /* 0xffffffac0e107950 */ /* 0x001fea0003c3ffff */
.L_x_39:
[----:B------:R-:W-:-:S00]  /*53c0*/  BRA `(.L_x_39) ;  /* 0xfffffffc00fc7947 */ /* 0x000fc0000383ffff */
[----:B------:R-:W-:-:S00]  /*53d0*/  NOP ;  /* 0x0000000000007918 */ /* 0x000fc00000000000 */
        /* <DEDUP_REMOVED lines=10> */
.L_x_79:


//--------------------- .text._Z13batch_norm_4dILi64EEvPKfPfS1_S1_iiiif --------------------------
	.section	.text._Z13batch_norm_4dILi64EEvPKfPfS1_S1_iiiif,"ax",@progbits
	.align	128
        .global         _Z13batch_norm_4dILi64EEvPKfPfS1_S1_iiiif
        .type           _Z13batch_norm_4dILi64EEvPKfPfS1_S1_iiiif,@function
        .size           _Z13batch_norm_4dILi64EEvPKfPfS1_S1_iiiif,(.L_x_81 - _Z13batch_norm_4dILi64EEvPKfPfS1_S1_iiiif)
        .other          _Z13batch_norm_4dILi64EEvPKfPfS1_S1_iiiif,@"STO_CUDA_ENTRY STV_DEFAULT"
_Z13batch_norm_4dILi64EEvPKfPfS1_S1_iiiif:
.text._Z13batch_norm_4dILi64EEvPKfPfS1_S1_iiiif:
[----:B------:R-:W-:Y:S01]  /*0000*/  LDC R1, c[0x0][0x37c] ;  /* 0x0000df00ff017b82 */ /* 0x000fe20000000800 */
[----:B------:R-:W0:Y:S01]  /*0010*/  S2R R13, SR_CTAID.X ;  /* 0x00000000000d7919 */ /* 0x000e220000002500 */
[----:B------:R-:W0:Y:S02]  /*0020*/  LDCU UR4, c[0x0][0x3a4] ;  /* 0x00007480ff0477ac */ /* 0x000e240008000800 */
[----:B0-----:R-:W-:-:S13]  /*0030*/  ISETP.GE.AND P0, PT, R13, UR4, PT ;  /* 0x000000040d007c0c */ /* 0x001fda000bf06270 */
[----:B------:R-:W-:Y:S05]  /*0040*/  @P0 EXIT ;  /* 0x000000000000094d */ /* 0x000fea0003800000 */
[----:B------:R-:W0:Y:S01]  /*0050*/  S2R R24, SR_TID.X ;  /* 0x0000000000187919 */ /* 0x000e220000002100 */
[----:B------:R-:W1:Y:S01]  /*0060*/  LDCU UR4, c[0x0][0x3a0] ;  /* 0x00007400ff0477ac */ /* 0x000e620008000800 */
[----:B------:R-:W-:Y:S01]  /*0070*/  BSSY.RECONVERGENT B0, `(.L_x_40) ;  /* 0x0000138000007945 */ /* 0x000fe20003800200 */
[----:B------:R-:W-:Y:S02]  /*0080*/  HFMA2 R6, -RZ, RZ, 0, 0 ;  /* 0x00000000ff067431 */ /* 0x000fe400000001ff */
[----:B------:R-:W-:Y:S01]  /*0090*/  IMAD.MOV.U32 R9, RZ, RZ, RZ ;  /* 0x000000ffff097224 */ /* 0x000fe200078e00ff */
[----:B------:R-:W2:Y:S01]  /*00a0*/  LDCU.64 UR10, c[0x0][0x3a8] ;  /* 0x00007500ff0a77ac */ /* 0x000ea20008000a00 */
[----:B------:R-:W3:Y:S01]  /*00b0*/  LDCU UR7, c[0x0][0x360] ;  /* 0x00006c00ff0777ac */ /* 0x000ee20008000800 */
[----:B------:R-:W4:Y:S01]  /*00c0*/  LDCU.64 UR8, c[0x0][0x358] ;  /* 0x00006b00ff0877ac */ /* 0x000f220008000a00 */
[----:B------:R-:W0:Y:S01]  /*00d0*/  LDCU UR5, c[0x0][0x3a4] ;  /* 0x00007480ff0577ac */ /* 0x000e220008000800 */
[----:B------:R-:W0:Y:S01]  /*00e0*/  LDCU UR12, c[0x0][0x3a4] ;  /* 0x00007480ff0c77ac */ /* 0x000e220008000800 */
[----:B--2---:R-:W-:Y:S01]  /*00f0*/  IMAD.U32 R7, RZ, RZ, UR11 ;  /* 0x0000000bff077e24 */ /* 0x004fe2000f8e00ff */
[----:B-1----:R-:W-:Y:S01]  /*0100*/  UIMAD UR4, UR10, UR4, URZ ;  /* 0x000000040a0472a4 */ /* 0x002fe2000f8e02ff */
[----:B------:R-:W1:Y:S05]  /*0110*/  LDCU UR13, c[0x0][0x3ac] ;  /* 0x00007580ff0d77ac */ /* 0x000e6a0008000800 */
[----:B------:R-:W-:Y:S01]  /*0120*/  IMAD R12, R7, UR4, RZ ;  /* 0x00000004070c7c24 */ /* 0x000fe2000f8e02ff */
[----:B------:R-:W2:Y:S04]  /*0130*/  LDCU UR6, c[0x0][0x3a8] ;  /* 0x00007500ff0677ac */ /* 0x000ea80008000800 */
[----:B0-----:R-:W-:Y:S01]  /*0140*/  ISETP.GE.AND P0, PT, R24, R12, PT ;  /* 0x0000000c1800720c */ /* 0x001fe20003f06270 */
[----:B------:R-:W0:-:S12]  /*0150*/  LDCU UR11, c[0x0][0x3a8] ;  /* 0x00007500ff0b77ac */ /* 0x000e180008000800 */
[----:B-1-34-:R-:W-:Y:S05]  /*0160*/  @P0 BRA `(.L_x_41) ;  /* 0x0000001000a00947 */ /* 0x01afea0003800000 */
[----:B------:R-:W1:Y:S01]  /*0170*/  I2F.U32.RP R6, UR7 ;  /* 0x0000000700067d06 */ /* 0x000e620008209000 */
[----:B------:R-:W-:Y:S01]  /*0180*/  IADD3 R5, PT, PT, R24, UR7, RZ ;  /* 0x0000000718057c10 */ /* 0x000fe2000fffe0ff */
[----:B------:R-:W-:Y:S01]  /*0190*/  BSSY.RECONVERGENT B1, `(.L_x_42) ;  /* 0x0000066000017945 */ /* 0x000fe20003800200 */
[----:B------:R-:W-:Y:S01]  /*01a0*/  ISETP.NE.U32.AND P2, PT, RZ, UR7, PT ;  /* 0x00000007ff007c0c */ /* 0x000fe2000bf45070 */
[----:B------:R-:W-:Y:S01]  /*01b0*/  IMAD.MOV.U32 R17, RZ, RZ, R24 ;  /* 0x000000ffff117224 */ /* 0x000fe200078e0018 */
[----:B------:R-:W-:Y:S02]  /*01c0*/  ISETP.GE.U32.AND P0, PT, R5, R12, PT ;  /* 0x0000000c0500720c */ /* 0x000fe40003f06070 */
[----:B------:R-:W-:Y:S02]  /*01d0*/  VIMNMX.U32 R0, PT, PT, R12, R5, !PT ;  /* 0x000000050c007248 */ /* 0x000fe40007fe0000 */
[----:B------:R-:W-:-:S04]  /*01e0*/  SEL R4, RZ, 0x1, P0 ;  /* 0x00000001ff047807 */ /* 0x000fc80000000000 */
[----:B------:R-:W-:Y:S01]  /*01f0*/  IADD3 R0, PT, PT, R0, -R5, -R4 ;  /* 0x8000000500007210 */ /* 0x000fe20007ffe804 */
[----:B-1----:R-:W1:Y:S02]  /*0200*/  MUFU.RCP R6, R6 ;  /* 0x0000000600067308 */ /* 0x002e640000001000 */
[----:B-1----:R-:W-:Y:S02]  /*0210*/  VIADD R2, R6, 0xffffffe ;  /* 0x0ffffffe06027836 */ /* 0x002fe40000000000 */
[----:B------:R-:W-:-:S04]  /*0220*/  IMAD.MOV.U32 R6, RZ, RZ, RZ ;  /* 0x000000ffff067224 */ /* 0x000fc800078e00ff */
[----:B------:R1:W3:Y:S02]  /*0230*/  F2I.FTZ.U32.TRUNC.NTZ R3, R2 ;  /* 0x0000000200037305 */ /* 0x0002e4000021f000 */
[----:B-1----:R-:W-:Y:S02]  /*0240*/  IMAD.MOV.U32 R2, RZ, RZ, RZ ;  /* 0x000000ffff027224 */ /* 0x002fe400078e00ff */
[----:B---3--:R-:W-:-:S04]  /*0250*/  IMAD.MOV R9, RZ, RZ, -R3 ;  /* 0x000000ffff097224 */ /* 0x008fc800078e0a03 */
[----:B------:R-:W-:-:S04]  /*0260*/  IMAD R9, R9, UR7, RZ ;  /* 0x0000000709097c24 */ /* 0x000fc8000f8e02ff */
[----:B------:R-:W-:Y:S01]  /*0270*/  IMAD.HI.U32 R3, R3, R9, R2 ;  /* 0x0000000903037227 */ /* 0x000fe200078e0002 */
[----:B------:R-:W-:-:S05]  /*0280*/  MOV R9, RZ ;  /* 0x000000ff00097202 */ /* 0x000fca0000000f00 */
[----:B------:R-:W-:-:S04]  /*0290*/  IMAD.HI.U32 R3, R3, R0, RZ ;  /* 0x0000000003037227 */ /* 0x000fc800078e00ff */
[----:B------:R-:W-:-:S04]  /*02a0*/  IMAD.MOV R5, RZ, RZ, -R3 ;  /* 0x000000ffff057224 */ /* 0x000fc800078e0a03 */
[----:B------:R-:W-:-:S05]  /*02b0*/  IMAD R0, R5, UR7, R0 ;  /* 0x0000000705007c24 */ /* 0x000fca000f8e0200 */
[----:B------:R-:W-:-:S13]  /*02c0*/  ISETP.GE.U32.AND P0, PT, R0, UR7, PT ;  /* 0x0000000700007c0c */ /* 0x000fda000bf06070 */
[----:B------:R-:W-:Y:S01]  /*02d0*/  @P0 IADD3 R0, PT, PT, R0, -UR7, RZ ;  /* 0x8000000700000c10 */ /* 0x000fe2000fffe0ff */
[----:B------:R-:W-:-:S03]  /*02e0*/  @P0 VIADD R3, R3, 0x1 ;  /* 0x0000000103030836 */ /* 0x000fc60000000000 */
[----:B------:R-:W-:-:S13]  /*02f0*/  ISETP.GE.U32.AND P1, PT, R0, UR7, PT ;  /* 0x0000000700007c0c */ /* 0x000fda000bf26070 */
[----:B------:R-:W-:Y:S01]  /*0300*/  @P1 VIADD R3, R3, 0x1 ;  /* 0x0000000103031836 */ /* 0x000fe20000000000 */
[----:B------:R-:W-:-:S04]  /*0310*/  @!P2 LOP3.LUT R3, RZ, UR7, RZ, 0x33, !PT ;  /* 0x00000007ff03ac12 */ /* 0x000fc8000f8e33ff */
[----:B------:R-:W-:-:S04]  /*0320*/  IADD3 R4, PT, PT, R4, R3, RZ ;  /* 0x0000000304047210 */ /* 0x000fc80007ffe0ff */
[C---:B------:R-:W-:Y:S02]  /*0330*/  LOP3.LUT R0, R4.reuse, 0x3, RZ, 0xc0, !PT ;  /* 0x0000000304007812 */ /* 0x040fe400078ec0ff */
[----:B------:R-:W-:Y:S02]  /*0340*/  ISETP.GE.U32.AND P0, PT, R4, 0x3, PT ;  /* 0x000000030400780c */ /* 0x000fe40003f06070 */
[----:B------:R-:W-:Y:S01]  /*0350*/  ISETP.NE.AND P1, PT, R0, 0x3, PT ;  /* 0x000000030000780c */ /* 0x000fe20003f25270 */
[----:B------:R-:W-:-:S12]  /*0360*/  IMAD R0, R7, UR10, RZ ;  /* 0x0000000a07007c24 */ /* 0x000fd8000f8e02ff */
[----:B------:R-:W-:Y:S05]  /*0370*/  @!P1 BRA `(.L_x_43) ;  /* 0x00000004001c9947 */ /* 0x000fea0003800000 */
[----:B------:R-:W-:Y:S01]  /*0380*/  IABS R8, R0 ;  /* 0x0000000000087213 */ /* 0x000fe20000000000 */
[----:B------:R-:W1:Y:S01]  /*0390*/  LDC.64 R2, c[0x0][0x380] ;  /* 0x0000e000ff027b82 */ /* 0x000e620000000a00 */
[----:B------:R-:W-:Y:S01]  /*03a0*/  IADD3 R4, PT, PT, R4, 0x1, RZ ;  /* 0x0000000104047810 */ /* 0x000fe20007ffe0ff */
[----:B------:R-:W-:Y:S01]  /*03b0*/  IMAD.MOV.U32 R10, RZ, RZ, RZ ;  /* 0x000000ffff0a7224 */ /* 0x000fe200078e00ff */
[----:B------:R-:W3:Y:S01]  /*03c0*/  I2F.RP R5, R8 ;  /* 0x0000000800057306 */ /* 0x000ee20000209400 */
[----:B------:R-:W-:Y:S02]  /*03d0*/  ISETP.NE.AND P1, PT, R7, RZ, PT ;  /* 0x000000ff0700720c */ /* 0x000fe40003f25270 */
[----:B------:R-:W-:Y:S02]  /*03e0*/  LOP3.LUT R4, R4, 0x3, RZ, 0xc0, !PT ;  /* 0x0000000304047812 */ /* 0x000fe400078ec0ff */
[----:B------:R-:W-:-:S03]  /*03f0*/  MOV R17, R24 ;  /* 0x0000001800117202 */ /* 0x000fc60000000f00 */
[----:B------:R-:W-:Y:S01]  /*0400*/  IMAD.MOV R14, RZ, RZ, -R4 ;  /* 0x000000ffff0e7224 */ /* 0x000fe200078e0a04 */
[----:B---3--:R-:W3:Y:S02]  /*0410*/  MUFU.RCP R5, R5 ;  /* 0x0000000500057308 */ /* 0x008ee40000001000 */
[----:B---3--:R-:W-:-:S06]  /*0420*/  VIADD R6, R5, 0xffffffe ;  /* 0x0ffffffe05067836 */ /* 0x008fcc0000000000 */
[----:B------:R3:W4:Y:S02]  /*0430*/  F2I.FTZ.U32.TRUNC.NTZ R11, R6 ;  /* 0x00000006000b7305 */ /* 0x000724000021f000 */
[----:B---3--:R-:W-:Y:S02]  /*0440*/  IMAD.MOV.U32 R6, RZ, RZ, RZ ;  /* 0x000000ffff067224 */ /* 0x008fe400078e00ff */
[----:B----4-:R-:W-:-:S04]  /*0450*/  IMAD.MOV R15, RZ, RZ, -R11 ;  /* 0x000000ffff0f7224 */ /* 0x010fc800078e0a0b */
[----:B------:R-:W-:-:S04]  /*0460*/  IMAD R15, R15, R8, RZ ;  /* 0x000000080f0f7224 */ /* 0x000fc800078e02ff */
[----:B------:R-:W-:Y:S01]  /*0470*/  IMAD.HI.U32 R10, R11, R15, R10 ;  /* 0x0000000f0b0a7227 */ /* 0x000fe200078e000a */
[----:B-1----:R-:W-:-:S07]  /*0480*/  LOP3.LUT R11, RZ, R7, RZ, 0x33, !PT ;  /* 0x00000007ff0b7212 */ /* 0x002fce00078e33ff */
.L_x_44:
[----:B------:R-:W-:Y:S01]  /*0490*/  IMAD.U32 R7, RZ, RZ, UR13 ;  /* 0x0000000dff077e24 */ /* 0x000fe2000f8e00ff */
[----:B------:R-:W-:Y:S02]  /*04a0*/  IABS R4, R0 ;  /* 0x0000000000047213 */ /* 0x000fe40000000000 */
[----:B------:R-:W-:Y:S02]  /*04b0*/  IABS R5, R17 ;  /* 0x0000001100057213 */ /* 0x000fe40000000000 */
[----:B------:R-:W-:Y:S02]  /*04c0*/  IABS R15, R7 ;  /* 0x00000007000f7213 */ /* 0x000fe40000000000 */
[----:B------:R-:W-:Y:S01]  /*04d0*/  IADD3 R4, PT, PT, RZ, -R4, RZ ;  /* 0x80000004ff047210 */ /* 0x000fe20007ffe0ff */
[----:B------:R-:W-:Y:S01]  /*04e0*/  IMAD.HI.U32 R18, R10, R5, RZ ;  /* 0x000000050a127227 */ /* 0x000fe200078e00ff */
[----:B------:R-:W1:Y:S03]  /*04f0*/  I2F.RP R16, R15 ;  /* 0x0000000f00107306 */ /* 0x000e660000209400 */
[----:B------:R-:W-:Y:S01]  /*0500*/  IMAD R5, R18, R4, R5 ;  /* 0x0000000412057224 */ /* 0x000fe200078e0205 */
[----:B------:R-:W-:-:S04]  /*0510*/  IABS R4, R0 ;  /* 0x0000000000047213 */ /* 0x000fc80000000000 */
[----:B------:R-:W-:Y:S01]  /*0520*/  ISETP.GT.U32.AND P3, PT, R8, R5, PT ;  /* 0x000000050800720c */ /* 0x000fe20003f64070 */
[----:B-1----:R-:W1:-:S12]  /*0530*/  MUFU.RCP R16, R16 ;  /* 0x0000001000107308 */ /* 0x002e580000001000 */
[----:B------:R-:W-:Y:S01]  /*0540*/  @!P3 IMAD.IADD R5, R5, 0x1, -R4 ;  /* 0x000000010505b824 */ /* 0x000fe200078e0a04 */
[----:B------:R-:W-:Y:S02]  /*0550*/  LOP3.LUT R4, R17, R0, RZ, 0x3c, !PT ;  /* 0x0000000011047212 */ /* 0x000fe400078e3cff */
[----:B------:R-:W-:Y:S02]  /*0560*/  @!P3 IADD3 R18, PT, PT, R18, 0x1, RZ ;  /* 0x000000011212b810 */ /* 0x000fe40007ffe0ff */
[----:B------:R-:W-:Y:S02]  /*0570*/  ISETP.GE.U32.AND P2, PT, R5, R8, PT ;  /* 0x000000080500720c */ /* 0x000fe40003f46070 */
[----:B------:R-:W-:Y:S02]  /*0580*/  ISETP.GE.AND P4, PT, R4, RZ, PT ;  /* 0x000000ff0400720c */ /* 0x000fe40003f86270 */
[----:B------:R-:W-:Y:S01]  /*0590*/  ISETP.NE.AND P3, PT, R0, RZ, PT ;  /* 0x000000ff0000720c */ /* 0x000fe20003f65270 */
[----:B-1----:R-:W-:-:S04]  /*05a0*/  VIADD R4, R16, 0xffffffe ;  /* 0x0ffffffe10047836 */ /* 0x002fc80000000000 */
[----:B------:R1:W3:Y:S04]  /*05b0*/  F2I.FTZ.U32.TRUNC.NTZ R5, R4 ;  /* 0x0000000400057305 */ /* 0x0002e8000021f000 */
[----:B------:R-:W-:-:S04]  /*05c0*/  @P2 VIADD R18, R18, 0x1 ;  /* 0x0000000112122836 */ /* 0x000fc80000000000 */
[----:B------:R-:W-:Y:S01]  /*05d0*/  @!P4 IMAD.MOV R18, RZ, RZ, -R18 ;  /* 0x000000ffff12c224 */ /* 0x000fe200078e0a12 */
[----:B------:R-:W-:Y:S01]  /*05e0*/  @!P3 LOP3.LUT R18, RZ, R0, RZ, 0x33, !PT ;  /* 0x00000000ff12b212 */ /* 0x000fe200078e33ff */
[----:B-1----:R-:W-:-:S04]  /*05f0*/  IMAD.MOV.U32 R4, RZ, RZ, RZ ;  /* 0x000000ffff047224 */ /* 0x002fc800078e00ff */
[----:B------:R-:W-:Y:S01]  /*0600*/  IMAD.MOV R16, RZ, RZ, -R18 ;  /* 0x000000ffff107224 */ /* 0x000fe200078e0a12 */
[----:B---3--:R-:W-:-:S03]  /*0610*/  IADD3 R20, PT, PT, RZ, -R5, RZ ;  /* 0x80000005ff147210 */ /* 0x008fc60007ffe0ff */
[----:B------:R-:W-:Y:S02]  /*0620*/  IMAD R16, R0, R16, R17 ;  /* 0x0000001000107224 */ /* 0x000fe400078e0211 */
[----:B------:R-:W-:-:S03]  /*0630*/  IMAD R19, R20, R15, RZ ;  /* 0x0000000f14137224 */ /* 0x000fc600078e02ff */
[----:B------:R-:W-:Y:S01]  /*0640*/  IABS R20, R16 ;  /* 0x0000001000147213 */ /* 0x000fe20000000000 */
[----:B------:R-:W-:-:S06]  /*0650*/  IMAD.HI.U32 R4, R5, R19, R4 ;  /* 0x0000001305047227 */ /* 0x000fcc00078e0004 */
[----:B------:R-:W-:-:S05]  /*0660*/  IMAD.HI.U32 R4, R4, R20, RZ ;  /* 0x0000001404047227 */ /* 0x000fca00078e00ff */
[----:B------:R-:W-:-:S05]  /*0670*/  IADD3 R5, PT, PT, -R4, RZ, RZ ;  /* 0x000000ff04057210 */ /* 0x000fca0007ffe1ff */
[----:B------:R-:W-:Y:S01]  /*0680*/  IMAD R20, R15, R5, R20 ;  /* 0x000000050f147224 */ /* 0x000fe200078e0214 */
[----:B------:R-:W-:-:S04]  /*0690*/  LOP3.LUT R5, R16, R7, RZ, 0x3c, !PT ;  /* 0x0000000710057212 */ /* 0x000fc800078e3cff */
[----:B------:R-:W-:Y:S02]  /*06a0*/  ISETP.GT.U32.AND P3, PT, R15, R20, PT ;  /* 0x000000140f00720c */ /* 0x000fe40003f64070 */
[----:B------:R-:W-:Y:S01]  /*06b0*/  ISETP.GE.AND P4, PT, R5, RZ, PT ;  /* 0x000000ff0500720c */ /* 0x000fe20003f86270 */
[----:B------:R-:W-:-:S10]  /*06c0*/  IMAD R5, R18, UR5, R13 ;  /* 0x0000000512057c24 */ /* 0x000fd4000f8e020d */
[----:B------:R-:W-:Y:S02]  /*06d0*/  @!P3 IMAD.IADD R20, R20, 0x1, -R15 ;  /* 0x000000011414b824 */ /* 0x000fe400078e0a0f */
[----:B------:R-:W-:-:S03]  /*06e0*/  @!P3 VIADD R4, R4, 0x1 ;  /* 0x000000010404b836 */ /* 0x000fc60000000000 */
[----:B------:R-:W-:-:S13]  /*06f0*/  ISETP.GE.U32.AND P2, PT, R20, R15, PT ;  /* 0x0000000f1400720c */ /* 0x000fda0003f46070 */
[----:B------:R-:W-:-:S05]  /*0700*/  @P2 IADD3 R4, PT, PT, R4, 0x1, RZ ;  /* 0x0000000104042810 */ /* 0x000fca0007ffe0ff */
[----:B------:R-:W-:-:S05]  /*0710*/  @!P4 IMAD.MOV R4, RZ, RZ, -R4 ;  /* 0x000000ffff04c224 */ /* 0x000fca00078e0a04 */
[----:B------:R-:W-:-:S05]  /*0720*/  SEL R4, R11, R4, !P1 ;  /* 0x000000040b047207 */ /* 0x000fca0004800000 */
[--C-:B------:R-:W-:Y:S02]  /*0730*/  IMAD.MOV R15, RZ, RZ, -R4.reuse ;  /* 0x000000ffff0f7224 */ /* 0x100fe400078e0a04 */
[----:B--2---:R-:W-:Y:S02]  /*0740*/  IMAD R5, R5, UR6, R4 ;  /* 0x0000000605057c24 */ /* 0x004fe4000f8e0204 */
        /* <DEDUP_REMOVED lines=10> */
.L_x_43:
[----:B0-2---:R-:W-:Y:S05]  /*07f0*/  BSYNC.RECONVERGENT B1 ;  /* 0x0000000000017941 */ /* 0x005fea0003800200 */
.L_x_42:
[----:B------:R-:W-:Y:S05]  /*0800*/  @!P0 BRA `(.L_x_41) ;  /* 0x0000000800f88947 */ /* 0x000fea0003800000 */
[----:B------:R-:W-:Y:S01]  /*0810*/  IABS R7, R0 ;  /* 0x0000000000077213 */ /* 0x000fe20000000000 */
[----:B------:R-:W0:Y:S03]  /*0820*/  LDC R8, c[0x0][0x3ac] ;  /* 0x0000eb00ff087b82 */ /* 0x000e260000000800 */
[----:B------:R-:W1:Y:S05]  /*0830*/  I2F.RP R10, R7 ;  /* 0x00000007000a7306 */ /* 0x000e6a0000209400 */
[----:B------:R-:W2:Y:S03]  /*0840*/  LDC.64 R2, c[0x0][0x380] ;  /* 0x0000e000ff027b82 */ /* 0x000ea60000000a00 */
[----:B-1----:R-:W1:Y:S02]  /*0850*/  MUFU.RCP R10, R10 ;  /* 0x0000000a000a7308 */ /* 0x002e640000001000 */
[----:B-1----:R-:W-:-:S06]  /*0860*/  VIADD R4, R10, 0xffffffe ;  /* 0x0ffffffe0a047836 */ /* 0x002fcc0000000000 */
[----:B------:R1:W3:Y:S02]  /*0870*/  F2I.FTZ.U32.TRUNC.NTZ R5, R4 ;  /* 0x0000000400057305 */ /* 0x0002e4000021f000 */
[----:B-1----:R-:W-:Y:S01]  /*0880*/  IMAD.MOV.U32 R4, RZ, RZ, RZ ;  /* 0x000000ffff047224 */ /* 0x002fe200078e00ff */
[----:B---3--:R-:W-:-:S05]  /*0890*/  IADD3 R14, PT, PT, RZ, -R5, RZ ;  /* 0x80000005ff0e7210 */ /* 0x008fca0007ffe0ff */
[----:B------:R-:W-:-:S04]  /*08a0*/  IMAD R15, R14, R7, RZ ;  /* 0x000000070e0f7224 */ /* 0x000fc800078e02ff */
[----:B0-2---:R-:W-:-:S07]  /*08b0*/  IMAD.HI.U32 R15, R5, R15, R4 ;  /* 0x0000000f050f7227 */ /* 0x005fce00078e0004 */
.L_x_45:
[-C--:B------:R-:W-:Y:S01]  /*08c0*/  IABS R14, R0.reuse ;  /* 0x00000000000e7213 */ /* 0x080fe20000000000 */
[----:B------:R-:W-:Y:S01]  /*08d0*/  VIADD R19, R17, UR7 ;  /* 0x0000000711137c36 */ /* 0x000fe20008000000 */
[----:B------:R-:W-:Y:S02]  /*08e0*/  IABS R4, R17 ;  /* 0x0000001100047213 */ /* 0x000fe40000000000 */
[----:B------:R-:W0:Y:S01]  /*08f0*/  I2F.RP R5, R14 ;  /* 0x0000000e00057306 */ /* 0x000e220000209400 */
[----:B------:R-:W-:Y:S02]  /*0900*/  IABS R11, R0 ;  /* 0x00000000000b7213 */ /* 0x000fe40000000000 */
[----:B------:R-:W-:Y:S01]  /*0910*/  IMAD.HI.U32 R16, R15, R4, RZ ;  /* 0x000000040f107227 */ /* 0x000fe200078e00ff */
[----:B------:R-:W-:Y:S02]  /*0920*/  IABS R10, R8 ;  /* 0x00000008000a7213 */ /* 0x000fe40000000000 */
[----:B------:R-:W-:Y:S01]  /*0930*/  IABS R20, R19 ;  /* 0x0000001300147213 */ /* 0x000fe20000000000 */
[----:B------:R-:W-:Y:S01]  /*0940*/  IMAD.MOV R11, RZ, RZ, -R11 ;  /* 0x000000ffff0b7224 */ /* 0x000fe200078e0a0b */
[----:B------:R-:W1:Y:S03]  /*0950*/  I2F.RP R18, R10 ;  /* 0x0000000a00127306 */ /* 0x000e660000209400 */
[----:B------:R-:W-:-:S05]  /*0960*/  IMAD R4, R16, R11, R4 ;  /* 0x0000000b10047224 */ /* 0x000fca00078e0204 */
[----:B0-----:R-:W0:Y:S01]  /*0970*/  MUFU.RCP R5, R5 ;  /* 0x0000000500057308 */ /* 0x001e220000001000 */
[----:B------:R-:W-:-:S07]  /*0980*/  ISETP.GT.U32.AND P1, PT, R7, R4, PT ;  /* 0x000000040700720c */ /* 0x000fce0003f24070 */
[----:B-1----:R-:W1:Y:S06]  /*0990*/  MUFU.RCP R18, R18 ;  /* 0x0000001200127308 */ /* 0x002e6c0000001000 */
[----:B------:R-:W-:Y:S01]  /*09a0*/  @!P1 IADD3 R4, PT, PT, R4, -R14, RZ ;  /* 0x8000000e04049210 */ /* 0x000fe20007ffe0ff */
[----:B------:R-:W-:Y:S01]  /*09b0*/  @!P1 VIADD R16, R16, 0x1 ;  /* 0x0000000110109836 */ /* 0x000fe20000000000 */
[----:B------:R-:W-:Y:S02]  /*09c0*/  ISETP.NE.AND P1, PT, R0, RZ, PT ;  /* 0x000000ff0000720c */ /* 0x000fe40003f25270 */
[----:B0-----:R-:W-:-:S02]  /*09d0*/  IADD3 R15, PT, PT, R5, 0xffffffe, RZ ;  /* 0x0ffffffe050f7810 */ /* 0x001fc40007ffe0ff */
[----:B------:R-:W-:Y:S01]  /*09e0*/  ISETP.GE.U32.AND P0, PT, R4, R7, PT ;  /* 0x000000070400720c */ /* 0x000fe20003f06070 */
[----:B------:R-:W-:Y:S01]  /*09f0*/  HFMA2 R4, -RZ, RZ, 0, 0 ;  /* 0x00000000ff047431 */ /* 0x000fe200000001ff */
[----:B------:R-:W0:Y:S01]  /*0a00*/  F2I.FTZ.U32.TRUNC.NTZ R5, R15 ;  /* 0x0000000f00057305 */ /* 0x000e22000021f000 */
[----:B------:R-:W-:Y:S02]  /*0a10*/  LOP3.LUT R7, R17, R0, RZ, 0x3c, !PT ;  /* 0x0000000011077212 */ /* 0x000fe400078e3cff */
[----:B-1----:R-:W-:Y:S02]  /*0a20*/  IADD3 R18, PT, PT, R18, 0xffffffe, RZ ;  /* 0x0ffffffe12127810 */ /* 0x002fe40007ffe0ff */
[----:B------:R-:W-:Y:S01]  /*0a30*/  ISETP.GE.AND P2, PT, R7, RZ, PT ;  /* 0x000000ff0700720c */ /* 0x000fe20003f46270 */
[----:B------:R-:W-:-:S05]  /*0a40*/  IMAD.MOV.U32 R7, RZ, RZ, R14 ;  /* 0x000000ffff077224 */ /* 0x000fca00078e000e */
[----:B------:R-:W-:Y:S01]  /*0a50*/  @P0 IADD3 R16, PT, PT, R16, 0x1, RZ ;  /* 0x0000000110100810 */ /* 0x000fe20007ffe0ff */
[----:B0-----:R-:W-:-:S04]  /*0a60*/  IMAD.MOV R21, RZ, RZ, -R5 ;  /* 0x000000ffff157224 */ /* 0x001fc800078e0a05 */
[----:B------:R-:W-:-:S04]  /*0a70*/  IMAD R21, R21, R14, RZ ;  /* 0x0000000e15157224 */ /* 0x000fc800078e02ff */
[----:B------:R-:W-:Y:S01]  /*0a80*/  IMAD.HI.U32 R15, R5, R21, R4 ;  /* 0x00000015050f7227 */ /* 0x000fe200078e0004 */
[----:B------:R-:W-:Y:S01]  /*0a90*/  MOV R21, R16 ;  /* 0x0000001000157202 */ /* 0x000fe20000000f00 */
[----:B------:R-:W0:Y:S01]  /*0aa0*/  F2I.FTZ.U32.TRUNC.NTZ R5, R18 ;  /* 0x0000001200057305 */ /* 0x000e22000021f000 */
[----:B------:R-:W-:Y:S01]  /*0ab0*/  LOP3.LUT R16, RZ, R0, RZ, 0x33, !PT ;  /* 0x00000000ff107212 */ /* 0x000fe200078e33ff */
[----:B------:R-:W-:Y:S02]  /*0ac0*/  IMAD.MOV.U32 R4, RZ, RZ, R20 ;  /* 0x000000ffff047224 */ /* 0x000fe400078e0014 */
[----:B------:R-:W-:Y:S02]  /*0ad0*/  @!P2 IMAD.MOV R21, RZ, RZ, -R21 ;  /* 0x000000ffff15a224 */ /* 0x000fe400078e0a15 */
[----:B------:R-:W-:-:S03]  /*0ae0*/  IMAD.HI.U32 R22, R15, R4, RZ ;  /* 0x000000040f167227 */ /* 0x000fc600078e00ff */
[----:B------:R-:W-:Y:S01]  /*0af0*/  SEL R20, R16, R21, !P1 ;  /* 0x0000001510147207 */ /* 0x000fe20004800000 */
[----:B------:R-:W-:-:S04]  /*0b00*/  IMAD R4, R22, R11, R4 ;  /* 0x0000000b16047224 */ /* 0x000fc800078e0204 */
[----:B------:R-:W-:Y:S01]  /*0b10*/  IMAD.MOV R21, RZ, RZ, -R20 ;  /* 0x000000ffff157224 */ /* 0x000fe200078e0a14 */
[----:B------:R-:W-:Y:S02]  /*0b20*/  ISETP.GT.U32.AND P3, PT, R7, R4, PT ;  /* 0x000000040700720c */ /* 0x000fe40003f64070 */
[----:B0-----:R-:W-:Y:S01]  /*0b30*/  IADD3 R23, PT, PT, RZ, -R5, RZ ;  /* 0x80000005ff177210 */ /* 0x001fe20007ffe0ff */
[----:B------:R-:W-:-:S04]  /*0b40*/  IMAD R21, R0, R21, R17 ;  /* 0x0000001500157224 */ /* 0x000fc800078e0211 */
[----:B------:R-:W-:Y:S01]  /*0b50*/  IMAD R17, R23, R10, RZ ;  /* 0x0000000a17117224 */ /* 0x000fe200078e02ff */
[----:B------:R-:W-:-:S05]  /*0b60*/  IABS R23, R21 ;  /* 0x0000001500177213 */ /* 0x000fca0000000000 */
[----:B------:R-:W-:Y:S02]  /*0b70*/  @!P3 IADD3 R4, PT, PT, R4, -R14, RZ ;  /* 0x8000000e0404b210 */ /* 0x000fe40007ffe0ff */
[----:B------:R-:W-:Y:S02]  /*0b80*/  @!P3 IADD3 R22, PT, PT, R22, 0x1, RZ ;  /* 0x000000011616b810 */ /* 0x000fe40007ffe0ff */
[----:B------:R-:W-:Y:S02]  /*0b90*/  ISETP.GE.U32.AND P0, PT, R4, R7, PT ;  /* 0x000000070400720c */ /* 0x000fe40003f06070 */
[----:B------:R-:W-:-:S04]  /*0ba0*/  LOP3.LUT R4, R19, R0, RZ, 0x3c, !PT ;  /* 0x0000000013047212 */ /* 0x000fc800078e3cff */
[----:B------:R-:W-:Y:S01]  /*0bb0*/  ISETP.GE.AND P2, PT, R4, RZ, PT ;  /* 0x000000ff0400720c */ /* 0x000fe20003f46270 */
[----:B------:R-:W-:-:S04]  /*0bc0*/  IMAD.MOV.U32 R4, RZ, RZ, RZ ;  /* 0x000000ffff047224 */ /* 0x000fc800078e00ff */
[----:B------:R-:W-:-:S04]  /*0bd0*/  IMAD.HI.U32 R17, R5, R17, R4 ;  /* 0x0000001105117227 */ /* 0x000fc800078e0004 */
[----:B------:R-:W-:Y:S02]  /*0be0*/  @P0 VIADD R22, R22, 0x1 ;  /* 0x0000000116160836 */ /* 0x000fe40000000000 */
[----:B------:R-:W-:-:S04]  /*0bf0*/  IMAD.HI.U32 R18, R17, R23, RZ ;  /* 0x0000001711127227 */ /* 0x000fc800078e00ff */
[----:B------:R-:W-:Y:S01]  /*0c00*/  @!P2 IMAD.MOV R22, RZ, RZ, -R22 ;  /* 0x000000ffff16a224 */ /* 0x000fe200078e0a16 */
[----:B------:R-:W-:-:S05]  /*0c10*/  IADD3 R4, PT, PT, -R18, RZ, RZ ;  /* 0x000000ff12047210 */ /* 0x000fca0007ffe1ff */
[----:B------:R-:W-:Y:S01]  /*0c20*/  IMAD R23, R10, R4, R23 ;  /* 0x000000040a177224 */ /* 0x000fe200078e0217 */
[----:B------:R-:W-:-:S04]  /*0c30*/  SEL R4, R16, R22, !P1 ;  /* 0x0000001610047207 */ /* 0x000fc80004800000 */
[----:B------:R-:W-:Y:S01]  /*0c40*/  ISETP.GT.U32.AND P3, PT, R10, R23, PT ;  /* 0x000000170a00720c */ /* 0x000fe20003f64070 */
[C---:B------:R-:W-:Y:S01]  /*0c50*/  IMAD R29, R4.reuse, UR12, R13 ;  /* 0x0000000c041d7c24 */ /* 0x040fe2000f8e020d */
[----:B------:R-:W-:-:S05]  /*0c60*/  IADD3 R5, PT, PT, -R4, RZ, RZ ;  /* 0x000000ff04057210 */ /* 0x000fca0007ffe1ff */
[----:B------:R-:W-:Y:S01]  /*0c70*/  IMAD R5, R0, R5, R19 ;  /* 0x0000000500057224 */ /* 0x000fe200078e0213 */
[----:B------:R-:W-:-:S04]  /*0c80*/  IADD3 R19, PT, PT, R19, UR7, RZ ;  /* 0x0000000713137c10 */ /* 0x000fc8000fffe0ff */
[----:B------:R-:W-:Y:S01]  /*0c90*/  IABS R25, R5 ;  /* 0x0000000500197213 */ /* 0x000fe20000000000 */
[----:B------:R-:W-:Y:S01]  /*0ca0*/  @!P3 IMAD.IADD R23, R23, 0x1, -R10 ;  /* 0x000000011717b824 */ /* 0x000fe200078e0a0a */
[----:B------:R-:W-:Y:S01]  /*0cb0*/  IABS R28, R19 ;  /* 0x00000013001c7213 */ /* 0x000fe20000000000 */
[----:B------:R-:W-:Y:S02]  /*0cc0*/  @!P3 VIADD R18, R18, 0x1 ;  /* 0x000000011212b836 */ /* 0x000fe40000000000 */
[----:B------:R-:W-:Y:S01]  /*0cd0*/  IMAD.HI.U32 R22, R17, R25, RZ ;  /* 0x0000001911167227 */ /* 0x000fe200078e00ff */
[----:B------:R-:W-:Y:S02]  /*0ce0*/  ISETP.GE.U32.AND P0, PT, R23, R10, PT ;  /* 0x0000000a1700720c */ /* 0x000fe40003f06070 */
[----:B------:R-:W-:Y:S01]  /*0cf0*/  LOP3.LUT R23, R21, R8, RZ, 0x3c, !PT ;  /* 0x0000000815177212 */ /* 0x000fe200078e3cff */
[----:B------:R-:W-:-:S03]  /*0d00*/  IMAD.HI.U32 R26, R15, R28, RZ ;  /* 0x0000001c0f1a7227 */ /* 0x000fc600078e00ff */
[----:B------:R-:W-:Y:S01]  /*0d10*/  ISETP.GE.AND P6, PT, R23, RZ, PT ;  /* 0x000000ff1700720c */ /* 0x000fe20003fc6270 */
[----:B------:R-:W-:Y:S02]  /*0d20*/  IMAD.MOV R23, RZ, RZ, -R22 ;  /* 0x000000ffff177224 */ /* 0x000fe400078e0a16 */
[----:B------:R-:W-:Y:S02]  /*0d30*/  IMAD R28, R26, R11, R28 ;  /* 0x0000000b1a1c7224 */ /* 0x000fe400078e021c */
[----:B------:R-:W-:Y:S02]  /*0d40*/  IMAD R25, R10, R23, R25 ;  /* 0x000000170a197224 */ /* 0x000fe400078e0219 */
[----:B------:R-:W-:Y:S02]  /*0d50*/  @P0 IADD3 R18, PT, PT, R18, 0x1, RZ ;  /* 0x0000000112120810 */ /* 0x000fe40007ffe0ff */
[----:B------:R-:W-:Y:S02]  /*0d60*/  ISETP.GT.U32.AND P5, PT, R7, R28, PT ;  /* 0x0000001c0700720c */ /* 0x000fe40003fa4070 */
[----:B------:R-:W-:-:S02]  /*0d70*/  ISETP.GT.U32.AND P2, PT, R10, R25, PT ;  /* 0x000000190a00720c */ /* 0x000fc40003f44070 */
[----:B------:R-:W-:Y:S02]  /*0d80*/  MOV R23, R18 ;  /* 0x0000001200177202 */ /* 0x000fe40000000f00 */
[----:B------:R-:W-:Y:S02]  /*0d90*/  ISETP.NE.AND P0, PT, R8, RZ, PT ;  /* 0x000000ff0800720c */ /* 0x000fe40003f05270 */
[----:B------:R-:W-:Y:S01]  /*0da0*/  LOP3.LUT R18, RZ, R8, RZ, 0x33, !PT ;  /* 0x00000008ff127212 */ /* 0x000fe200078e33ff */
[----:B------:R-:W-:-:S04]  /*0db0*/  @!P6 IMAD.MOV R23, RZ, RZ, -R23 ;  /* 0x000000ffff17e224 */ /* 0x000fc800078e0a17 */
[----:B------:R-:W-:Y:S01]  /*0dc0*/  @!P5 IADD3 R28, PT, PT, R28, -R14, RZ ;  /* 0x8000000e1c1cd210 */ /* 0x000fe20007ffe0ff */
[----:B------:R-:W-:Y:S02]  /*0dd0*/  @!P5 VIADD R26, R26, 0x1 ;  /* 0x000000011a1ad836 */ /* 0x000fe40000000000 */
[----:B------:R-:W-:Y:S01]  /*0de0*/  @!P2 IMAD.IADD R25, R25, 0x1, -R10 ;  /* 0x000000011919a824 */ /* 0x000fe200078e0a0a */
[----:B------:R-:W-:Y:S01]  /*0df0*/  ISETP.GE.U32.AND P4, PT, R28, R7, PT ;  /* 0x000000071c00720c */ /* 0x000fe20003f86070 */
[----:B------:R-:W-:-:S03]  /*0e00*/  @!P2 VIADD R22, R22, 0x1 ;  /* 0x000000011616a836 */ /* 0x000fc60000000000 */
[----:B------:R-:W-:Y:S01]  /*0e10*/  ISETP.GE.U32.AND P3, PT, R25, R10, PT ;  /* 0x0000000a1900720c */ /* 0x000fe20003f66070 */
[----:B------:R-:W-:Y:S01]  /*0e20*/  IMAD R25, R20, UR12, R13 ;  /* 0x0000000c14197c24 */ /* 0x000fe2000f8e020d */
[----:B------:R-:W-:Y:S02]  /*0e30*/  SEL R20, R18, R23, !P0 ;  /* 0x0000001712147207 */ /* 0x000fe40004000000 */
[----:B------:R-:W-:-:S04]  /*0e40*/  LOP3.LUT R23, R19, R0, RZ, 0x3c, !PT ;  /* 0x0000000013177212 */ /* 0x000fc800078e3cff */
[----:B------:R-:W-:Y:S01]  /*0e50*/  ISETP.GE.AND P6, PT, R23, RZ, PT ;  /* 0x000000ff1700720c */ /* 0x000fe20003fc6270 */
[----:B------:R-:W-:Y:S01]  /*0e60*/  IMAD R23, R25, UR11, R20 ;  /* 0x0000000b19177c24 */ /* 0x000fe2000f8e0214 */
[----:B------:R-:W-:Y:S02]  /*0e70*/  IADD3 R25, PT, PT, -R20, RZ, RZ ;  /* 0x000000ff14197210 */ /* 0x000fe40007ffe1ff */
[----:B------:R-:W-:Y:S01]  /*0e80*/  LOP3.LUT R20, R5, R8, RZ, 0x3c, !PT ;  /* 0x0000000805147212 */ /* 0x000fe200078e3cff */
[----:B------:R-:W-:Y:S01]  /*0e90*/  @P3 VIADD R22, R22, 0x1 ;  /* 0x0000000116163836 */ /* 0x000fe20000000000 */
[----:B------:R-:W-:Y:S01]  /*0ea0*/  @P4 IADD3 R26, PT, PT, R26, 0x1, RZ ;  /* 0x000000011a1a4810 */ /* 0x000fe20007ffe0ff */
[----:B------:R-:W-:Y:S01]  /*0eb0*/  IMAD R25, R8, R25, R21 ;  /* 0x0000001908197224 */ /* 0x000fe200078e0215 */
[----:B------:R-:W-:-:S03]  /*0ec0*/  ISETP.GE.AND P4, PT, R20, RZ, PT ;  /* 0x000000ff1400720c */ /* 0x000fc60003f86270 */
[----:B------:R-:W-:Y:S02]  /*0ed0*/  IMAD R27, R23, R8, R25 ;  /* 0x00000008171b7224 */ /* 0x000fe400078e0219 */
[----:B------:R-:W-:-:S04]  /*0ee0*/  @!P6 IADD3 R26, PT, PT, -R26, RZ, RZ ;  /* 0x000000ff1a1ae210 */ /* 0x000fc80007ffe1ff */
[----:B------:R-:W-:-:S04]  /*0ef0*/  SEL R20, R16, R26, !P1 ;  /* 0x0000001a10147207 */ /* 0x000fc80004800000 */
[----:B------:R-:W-:Y:S01]  /*0f00*/  IADD3 R21, PT, PT, -R20, RZ, RZ ;  /* 0x000000ff14157210 */ /* 0x000fe20007ffe1ff */
[----:B------:R-:W-:-:S04]  /*0f10*/  @!P4 IMAD.MOV R22, RZ, RZ, -R22 ;  /* 0x000000ffff16c224 */ /* 0x000fc800078e0a16 */
[----:B------:R-:W-:Y:S01]  /*0f20*/  IMAD R21, R0, R21, R19 ;  /* 0x0000001500157224 */ /* 0x000fe200078e0213 */
[----:B------:R-:W-:-:S04]  /*0f30*/  SEL R22, R18, R22, !P0 ;  /* 0x0000001612167207 */ /* 0x000fc80004000000 */
[----:B------:R-:W-:Y:S01]  /*0f40*/  IABS R26, R21 ;  /* 0x00000015001a7213 */ /* 0x000fe20000000000 */
[----:B------:R-:W-:Y:S01]  /*0f50*/  IMAD R23, R29, UR11, R22 ;  /* 0x0000000b1d177c24 */ /* 0x000fe2000f8e0216 */
[----:B------:R-:W-:Y:S01]  /*0f60*/  IADD3 R25, PT, PT, -R22, RZ, RZ ;  /* 0x000000ff16197210 */ /* 0x000fe20007ffe1ff */
[----:B------:R-:W-:Y:S02]  /*0f70*/  VIADD R19, R19, UR7 ;  /* 0x0000000713137c36 */ /* 0x000fe40008000000 */
[----:B------:R-:W-:-:S04]  /*0f80*/  IMAD.HI.U32 R22, R17, R26, RZ ;  /* 0x0000001a11167227 */ /* 0x000fc800078e00ff */
[----:B------:R-:W-:Y:S02]  /*0f90*/  IMAD R25, R8, R25, R5 ;  /* 0x0000001908197224 */ /* 0x000fe400078e0205 */
[----:B------:R-:W-:Y:S01]  /*0fa0*/  IMAD.WIDE R4, R27, 0x4, R2 ;  /* 0x000000041b047825 */ /* 0x000fe200078e0202 */
[----:B------:R-:W-:-:S03]  /*0fb0*/  IABS R28, R19 ;  /* 0x00000013001c7213 */ /* 0x000fc60000000000 */
[----:B------:R-:W-:Y:S02]  /*0fc0*/  IMAD.MOV R27, RZ, RZ, -R22 ;  /* 0x000000ffff1b7224 */ /* 0x000fe400078e0a16 */
[----:B------:R0:W2:Y:S01]  /*0fd0*/  LDG.E.CONSTANT R5, desc[UR8][R4.64] ;  /* 0x0000000804057981 */ /* 0x0000a2000c1e9900 */
[-C--:B------:R-:W-:Y:S02]  /*0fe0*/  IMAD R23, R23, R8.reuse, R25 ;  /* 0x0000000817177224 */ /* 0x080fe400078e0219 */
[----:B------:R-:W-:Y:S01]  /*0ff0*/  IMAD R27, R10, R27, R26 ;  /* 0x0000001b0a1b7224 */ /* 0x000fe200078e021a */
[----:B------:R-:W-:-:S04]  /*1000*/  LOP3.LUT R26, R21, R8, RZ, 0x3c, !PT ;  /* 0x00000008151a7212 */ /* 0x000fc800078e3cff */
[----:B------:R-:W-:Y:S01]  /*1010*/  ISETP.GE.AND P3, PT, R26, RZ, PT ;  /* 0x000000ff1a00720c */ /* 0x000fe20003f66270 */
[----:B0-----:R-:W-:Y:S01]  /*1020*/  IMAD.HI.U32 R4, R15, R28, RZ ;  /* 0x0000001c0f047227 */ /* 0x001fe200078e00ff */
[----:B------:R-:W-:-:S03]  /*1030*/  ISETP.GT.U32.AND P4, PT, R10, R27, PT ;  /* 0x0000001b0a00720c */ /* 0x000fc60003f84070 */
[----:B------:R-:W-:Y:S01]  /*1040*/  IMAD R26, R4, R11, R28 ;  /* 0x0000000b041a7224 */ /* 0x000fe200078e021c */
[----:B------:R-:W-:-:S04]  /*1050*/  LOP3.LUT R11, R19, R0, RZ, 0x3c, !PT ;  /* 0x00000000130b7212 */ /* 0x000fc800078e3cff */
[----:B------:R-:W-:-:S05]  /*1060*/  ISETP.GT.U32.AND P6, PT, R7, R26, PT ;  /* 0x0000001a0700720c */ /* 0x000fca0003fc4070 */
[----:B------:R-:W-:Y:S01]  /*1070*/  @!P4 IADD3 R27, PT, PT, R27, -R10, RZ ;  /* 0x8000000a1b1bc210 */ /* 0x000fe20007ffe0ff */
[----:B------:R-:W-:-:S03]  /*1080*/  @!P4 VIADD R22, R22, 0x1 ;  /* 0x000000011616c836 */ /* 0x000fc60000000000 */
[----:B------:R-:W-:-:S04]  /*1090*/  ISETP.GE.U32.AND P2, PT, R27, R10, PT ;  /* 0x0000000a1b00720c */ /* 0x000fc80003f46070 */
[----:B------:R-:W-:Y:S01]  /*10a0*/  @!P6 IADD3 R26, PT, PT, R26, -R14, RZ ;  /* 0x8000000e1a1ae210 */ /* 0x000fe20007ffe0ff */
[----:B------:R-:W-:Y:S01]  /*10b0*/  @!P6 VIADD R4, R4, 0x1 ;  /* 0x000000010404e836 */ /* 0x000fe20000000000 */
[----:B------:R-:W-:Y:S02]  /*10c0*/  ISETP.GE.AND P6, PT, R11, RZ, PT ;  /* 0x000000ff0b00720c */ /* 0x000fe40003fc6270 */
[----:B------:R-:W-:-:S05]  /*10d0*/  ISETP.GE.U32.AND P5, PT, R26, R7, PT ;  /* 0x000000071a00720c */ /* 0x000fca0003fa6070 */
[----:B------:R-:W-:-:S05]  /*10e0*/  @P2 VIADD R22, R22, 0x1 ;  /* 0x0000000116162836 */ /* 0x000fca0000000000 */
[----:B------:R-:W-:-:S03]  /*10f0*/  @!P3 IADD3 R22, PT, PT, -R22, RZ, RZ ;  /* 0x000000ff1616b210 */ /* 0x000fc60007ffe1ff */
[----:B------:R-:W-:Y:S02]  /*1100*/  @P5 IADD3 R4, PT, PT, R4, 0x1, RZ ;  /* 0x0000000104045810 */ /* 0x000fe40007ffe0ff */
[----:B------:R-:W-:-:S03]  /*1110*/  SEL R22, R18, R22, !P0 ;  /* 0x0000001612167207 */ /* 0x000fc60004000000 */
[----:B------:R-:W-:-:S05]  /*1120*/  @!P6 IMAD.MOV R4, RZ, RZ, -R4 ;  /* 0x000000ffff04e224 */ /* 0x000fca00078e0a04 */
[----:B------:R-:W-:-:S04]  /*1130*/  SEL R16, R16, R4, !P1 ;  /* 0x0000000410107207 */ /* 0x000fc80004800000 */
[----:B------:R-:W-:-:S05]  /*1140*/  IADD3 R11, PT, PT, -R16, RZ, RZ ;  /* 0x000000ff100b7210 */ /* 0x000fca0007ffe1ff */
[----:B------:R-:W-:-:S05]  /*1150*/  IMAD R11, R0, R11, R19 ;  /* 0x0000000b000b7224 */ /* 0x000fca00078e0213 */
[----:B------:R-:W-:-:S05]  /*1160*/  IABS R27, R11 ;  /* 0x0000000b001b7213 */ /* 0x000fca0000000000 */
[----:B------:R-:W-:-:S04]  /*1170*/  IMAD.HI.U32 R17, R17, R27, RZ ;  /* 0x0000001b11117227 */ /* 0x000fc800078e00ff */
[----:B------:R-:W-:-:S04]  /*1180*/  IMAD.MOV R4, RZ, RZ, -R17 ;  /* 0x000000ffff047224 */ /* 0x000fc800078e0a11 */
[----:B------:R-:W-:Y:S01]  /*1190*/  IMAD R27, R10, R4, R27 ;  /* 0x000000040a1b7224 */ /* 0x000fe200078e021b */
[----:B------:R-:W-:-:S04]  /*11a0*/  LOP3.LUT R4, R11, R8, RZ, 0x3c, !PT ;  /* 0x000000080b047212 */ /* 0x000fc800078e3cff */
[----:B------:R-:W-:Y:S02]  /*11b0*/  ISETP.GT.U32.AND P5, PT, R10, R27, PT ;  /* 0x0000001b0a00720c */ /* 0x000fe40003fa4070 */
[----:B------:R-:W-:-:S11]  /*11c0*/  ISETP.GE.AND P4, PT, R4, RZ, PT ;  /* 0x000000ff0400720c */ /* 0x000fd60003f86270 */
[-C--:B------:R-:W-:Y:S02]  /*11d0*/  @!P5 IADD3 R27, PT, PT, R27, -R10.reuse, RZ ;  /* 0x8000000a1b1bd210 */ /* 0x080fe40007ffe0ff */
[----:B------:R-:W-:Y:S02]  /*11e0*/  @!P5 IADD3 R17, PT, PT, R17, 0x1, RZ ;  /* 0x000000011111d810 */ /* 0x000fe40007ffe0ff */
[----:B------:R-:W-:-:S13]  /*11f0*/  ISETP.GE.U32.AND P1, PT, R27, R10, PT ;  /* 0x0000000a1b00720c */ /* 0x000fda0003f26070 */
[----:B------:R-:W-:-:S05]  /*1200*/  @P1 IADD3 R17, PT, PT, R17, 0x1, RZ ;  /* 0x0000000111111810 */ /* 0x000fca0007ffe0ff */
[----:B------:R-:W-:Y:S02]  /*1210*/  IMAD.MOV.U32 R27, RZ, RZ, R17 ;  /* 0x000000ffff1b7224 */ /* 0x000fe400078e0011 */
[----:B------:R-:W-:Y:S02]  /*1220*/  IMAD R17, R20, UR12, R13 ;  /* 0x0000000c14117c24 */ /* 0x000fe4000f8e020d */
[----:B------:R-:W-:Y:S02]  /*1230*/  @!P4 IMAD.MOV R27, RZ, RZ, -R27 ;  /* 0x000000ffff1bc224 */ /* 0x000fe400078e0a1b */
[----:B------:R-:W-:Y:S01]  /*1240*/  IMAD R17, R17, UR11, R22 ;  /* 0x0000000b11117c24 */ /* 0x000fe2000f8e0216 */
[----:B------:R-:W-:Y:S02]  /*1250*/  IADD3 R22, PT, PT, -R22, RZ, RZ ;  /* 0x000000ff16167210 */ /* 0x000fe40007ffe1ff */
[----:B------:R-:W-:Y:S01]  /*1260*/  SEL R18, R18, R27, !P0 ;  /* 0x0000001b12127207 */ /* 0x000fe20004000000 */
[----:B------:R-:W-:-:S02]  /*1270*/  IMAD R27, R16, UR12, R13 ;  /* 0x0000000c101b7c24 */ /* 0x000fc4000f8e020d */
[C---:B------:R-:W-:Y:S02]  /*1280*/  IMAD R21, R8.reuse, R22, R21 ;  /* 0x0000001608157224 */ /* 0x040fe400078e0215 */
[--C-:B------:R-:W-:Y:S02]  /*1290*/  IMAD.MOV R4, RZ, RZ, -R18.reuse ;  /* 0x000000ffff047224 */ /* 0x100fe400078e0a12 */
[----:B------:R-:W-:Y:S02]  /*12a0*/  IMAD R27, R27, UR11, R18 ;  /* 0x0000000b1b1b7c24 */ /* 0x000fe4000f8e0212 */
[----:B------:R-:W-:Y:S02]  /*12b0*/  IMAD R25, R8, R4, R11 ;  /* 0x0000000408197224 */ /* 0x000fe400078e020b */
[----:B------:R-:W-:Y:S02]  /*12c0*/  IMAD R11, R17, R8, R21 ;  /* 0x00000008110b7224 */ /* 0x000fe400078e0215 */
        /* <DEDUP_REMOVED lines=18> */
.L_x_41:
[----:B0-2---:R-:W-:Y:S05]  /*13f0*/  BSYNC.RECONVERGENT B0 ;  /* 0x0000000000007941 */ /* 0x005fea0003800200 */
.L_x_40:
[----:B------:R-:W0:Y:S01]  /*1400*/  S2UR UR6, SR_CgaCtaId ;  /* 0x00000000000679c3 */ /* 0x000e220000008800 */
[----:B------:R-:W-:Y:S01]  /*1410*/  UMOV UR4, 0x400 ;  /* 0x0000040000047882 */ /* 0x000fe20000000000 */
[C---:B------:R-:W-:Y:S01]  /*1420*/  ISETP.GT.U32.AND P0, PT, R24.reuse, 0x1f, PT ;  /* 0x0000001f1800780c */ /* 0x040fe20003f04070 */
[----:B------:R-:W-:Y:S01]  /*1430*/  UIADD3 UR5, UPT, UPT, UR4, 0x100, URZ ;  /* 0x0000010004057890 */ /* 0x000fe2000fffe0ff */
[C---:B------:R-:W-:Y:S02]  /*1440*/  ISETP.GT.U32.AND P1, PT, R24.reuse, 0xf, PT ;  /* 0x0000000f1800780c */ /* 0x040fe40003f24070 */
[-C--:B------:R-:W-:Y:S02]  /*1450*/  I2FP.F32.S32 R10, R12.reuse ;  /* 0x0000000c000a7245 */ /* 0x080fe40000201400 */
[----:B------:R-:W-:Y:S01]  /*1460*/  ISETP.GE.AND P2, PT, R24, R12, PT ;  /* 0x0000000c1800720c */ /* 0x000fe20003f46270 */
[----:B0-----:R-:W-:Y:S02]  /*1470*/  ULEA UR4, UR6, UR4, 0x18 ;  /* 0x0000000406047291 */ /* 0x001fe4000f8ec0ff */
[----:B------:R-:W-:-:S04]  /*1480*/  ULEA UR5, UR6, UR5, 0x18 ;  /* 0x0000000506057291 */ /* 0x000fc8000f8ec0ff */
[C---:B------:R-:W-:Y:S02]  /*1490*/  LEA R0, R24.reuse, UR4, 0x2 ;  /* 0x0000000418007c11 */ /* 0x040fe4000f8e10ff */
[----:B------:R-:W-:-:S03]  /*14a0*/  LEA R3, R24, UR5, 0x2 ;  /* 0x0000000518037c11 */ /* 0x000fc6000f8e10ff */
[----:B------:R-:W-:Y:S04]  /*14b0*/  STS [R0], R9 ;  /* 0x0000000900007388 */ /* 0x000fe80000000800 */
[----:B------:R-:W-:Y:S01]  /*14c0*/  STS [R3], R6 ;  /* 0x0000000603007388 */ /* 0x000fe20000000800 */
[----:B------:R-:W-:Y:S06]  /*14d0*/  BAR.SYNC.DEFER_BLOCKING 0x0 ;  /* 0x0000000000007b1d */ /* 0x000fec0000010000 */
[----:B------:R-:W-:Y:S04]  /*14e0*/  @!P0 LDS R2, [R0+0x80] ;  /* 0x0000800000028984 */ /* 0x000fe80000000800 */
[----:B------:R-:W0:Y:S02]  /*14f0*/  @!P0 LDS R5, [R0] ;  /* 0x0000000000058984 */ /* 0x000e240000000800 */
[----:B0-----:R-:W-:-:S05]  /*1500*/  @!P0 FADD R5, R2, R5 ;  /* 0x0000000502058221 */ /* 0x001fca0000000000 */
[----:B------:R-:W-:Y:S04]  /*1510*/  @!P0 STS [R0], R5 ;  /* 0x0000000500008388 */ /* 0x000fe80000000800 */
[----:B------:R-:W-:Y:S04]  /*1520*/  @!P0 LDS R2, [R3+0x80] ;  /* 0x0000800003028984 */ /* 0x000fe80000000800 */
[----:B------:R-:W0:Y:S02]  /*1530*/  @!P0 LDS R7, [R3] ;  /* 0x0000000003078984 */ /* 0x000e240000000800 */
[----:B0-----:R-:W-:-:S05]  /*1540*/  @!P0 FADD R2, R2, R7 ;  /* 0x0000000702028221 */ /* 0x001fca0000000000 */
[----:B------:R-:W-:Y:S01]  /*1550*/  @!P0 STS [R3], R2 ;  /* 0x0000000203008388 */ /* 0x000fe20000000800 */
[----:B------:R-:W-:Y:S01]  /*1560*/  BAR.SYNC.DEFER_BLOCKING 0x0 ;  /* 0x0000000000007b1d */ /* 0x000fe20000010000 */
[----:B------:R-:W-:-:S05]  /*1570*/  ISETP.GT.U32.AND P0, PT, R24, 0x7, PT ;  /* 0x000000071800780c */ /* 0x000fca0003f04070 */
        /* <DEDUP_REMOVED lines=29> */
[----:B------:R-:W-:-:S05]  /*1750*/  ISETP.NE.AND P1, PT, R24, RZ, PT ;  /* 0x000000ff1800720c */ /* 0x000fca0003f25270 */
        /* <DEDUP_REMOVED lines=8> */
[----:B------:R-:W-:Y:S06]  /*17e0*/  BAR.SYNC.DEFER_BLOCKING 0x0 ;  /* 0x0000000000007b1d */ /* 0x000fec0000010000 */
[----:B------:R-:W-:Y:S04]  /*17f0*/  @!P1 LDS R4, [UR4+0x4] ;  /* 0x00000404ff049984 */ /* 0x000fe80008000800 */
[----:B------:R-:W0:Y:S02]  /*1800*/  @!P1 LDS R7, [R0] ;  /* 0x0000000000079984 */ /* 0x000e240000000800 */
[----:B0-----:R-:W-:-:S05]  /*1810*/  @!P1 FADD R7, R4, R7 ;  /* 0x0000000704079221 */ /* 0x001fca0000000000 */
[----:B------:R-:W-:Y:S04]  /*1820*/  @!P1 STS [R0], R7 ;  /* 0x0000000700009388 */ /* 0x000fe80000000800 */
[----:B------:R-:W-:Y:S04]  /*1830*/  @!P1 LDS R4, [UR4+0x104] ;  /* 0x00010404ff049984 */ /* 0x000fe80008000800 */
[----:B------:R-:W0:Y:S02]  /*1840*/  @!P1 LDS R5, [R3] ;  /* 0x0000000003059984 */ /* 0x000e240000000800 */
[----:B0-----:R-:W-:-:S02]  /*1850*/  @!P1 FADD R4, R4, R5 ;  /* 0x0000000504049221 */ /* 0x001fc40000000000 */
[----:B------:R-:W0:Y:S03]  /*1860*/  MUFU.RCP R5, R10 ;  /* 0x0000000a00057308 */ /* 0x000e260000001000 */
[----:B------:R-:W-:Y:S01]  /*1870*/  @!P1 STS [R3], R4 ;  /* 0x0000000403009388 */ /* 0x000fe20000000800 */
[----:B------:R-:W-:Y:S01]  /*1880*/  BAR.SYNC.DEFER_BLOCKING 0x0 ;  /* 0x0000000000007b1d */ /* 0x000fe20000010000 */
[----:B0-----:R-:W-:-:S04]  /*1890*/  FFMA R2, -R10, R5, 1 ;  /* 0x3f8000000a027423 */ /* 0x001fc80000000105 */
[----:B------:R-:W-:Y:S01]  /*18a0*/  FFMA R2, R5, R2, R5 ;  /* 0x0000000205027223 */ /* 0x000fe20000000005 */
[----:B------:R-:W0:Y:S02]  /*18b0*/  LDS R23, [UR4] ;  /* 0x00000004ff177984 */ /* 0x000e240008000800 */
[----:B0-----:R-:W0:Y:S01]  /*18c0*/  FCHK P0, R23, R10 ;  /* 0x0000000a17007302 */ /* 0x001e220000000000 */
[----:B------:R-:W-:-:S04]  /*18d0*/  FFMA R11, R23, R2, RZ ;  /* 0x00000002170b7223 */ /* 0x000fc800000000ff */
[----:B------:R-:W-:-:S04]  /*18e0*/  FFMA R0, -R10, R11, R23 ;  /* 0x0000000b0a007223 */ /* 0x000fc80000000117 */
[----:B------:R-:W-:Y:S01]  /*18f0*/  FFMA R11, R2, R0, R11 ;  /* 0x00000000020b7223 */ /* 0x000fe2000000000b */
[----:B0-----:R-:W-:Y:S06]  /*1900*/  @!P0 BRA `(.L_x_46) ;  /* 0x00000000000c8947 */ /* 0x001fec0003800000 */
[----:B------:R-:W-:-:S07]  /*1910*/  MOV R14, 0x1930 ;  /* 0x00001930000e7802 */ /* 0x000fce0000000f00 */
[----:B------:R-:W-:Y:S05]  /*1920*/  CALL.REL.NOINC `($__internal_2_$__cuda_sm3x_div_rn_noftz_f32_slowpath) ;  /* 0x0000001c00bc7944 */ /* 0x000fea0003c00000 */
[----:B------:R-:W-:-:S07]  /*1930*/  IMAD.MOV.U32 R11, RZ, RZ, R0 ;  /* 0x000000ffff0b7224 */ /* 0x000fce00078e0000 */
.L_x_46:
[----:B------:R-:W0:Y:S01]  /*1940*/  S2UR UR5, SR_CgaCtaId ;  /* 0x00000000000579c3 */ /* 0x000e220000008800 */
[----:B------:R-:W-:Y:S01]  /*1950*/  UMOV UR4, 0x400 ;  /* 0x0000040000047882 */ /* 0x000fe20000000000 */
[----:B------:R-:W1:Y:S02]  /*1960*/  MUFU.RCP R3, R10 ;  /* 0x0000000a00037308 */ /* 0x000e640000001000 */
[----:B-1----:R-:W-:-:S04]  /*1970*/  FFMA R0, -R10, R3, 1 ;  /* 0x3f8000000a007423 */ /* 0x002fc80000000103 */
[----:B------:R-:W-:Y:S01]  /*1980*/  FFMA R0, R3, R0, R3 ;  /* 0x0000000003007223 */ /* 0x000fe20000000003 */
[----:B0-----:R-:W-:-:S09]  /*1990*/  ULEA UR4, UR5, UR4, 0x18 ;  /* 0x0000000405047291 */ /* 0x001fd2000f8ec0ff */
[----:B------:R-:W0:Y:S02]  /*19a0*/  LDS R23, [UR4+0x100] ;  /* 0x00010004ff177984 */ /* 0x000e240008000800 */
[----:B0-----:R-:W0:Y:S01]  /*19b0*/  FCHK P0, R23, R10 ;  /* 0x0000000a17007302 */ /* 0x001e220000000000 */
[----:B------:R-:W-:-:S04]  /*19c0*/  FFMA R3, R0, R23, RZ ;  /* 0x0000001700037223 */ /* 0x000fc800000000ff */
[----:B------:R-:W-:-:S04]  /*19d0*/  FFMA R2, -R10, R3, R23 ;  /* 0x000000030a027223 */ /* 0x000fc80000000117 */
[----:B------:R-:W-:Y:S01]  /*19e0*/  FFMA R0, R0, R2, R3 ;  /* 0x0000000200007223 */ /* 0x000fe20000000003 */
[----:B0-----:R-:W-:Y:S06]  /*19f0*/  @!P0 BRA `(.L_x_47) ;  /* 0x0000000000088947 */ /* 0x001fec0003800000 */
[----:B------:R-:W-:-:S07]  /*1a00*/  MOV R14, 0x1a20 ;  /* 0x00001a20000e7802 */ /* 0x000fce0000000f00 */
[----:B------:R-:W-:Y:S05]  /*1a10*/  CALL.REL.NOINC `($__internal_2_$__cuda_sm3x_div_rn_noftz_f32_slowpath) ;  /* 0x0000001c00807944 */ /* 0x000fea0003c00000 */
.L_x_47:
[----:B------:R-:W-:Y:S06]  /*1a20*/  BAR.SYNC.DEFER_BLOCKING 0x0 ;  /* 0x0000000000007b1d */ /* 0x000fec0000010000 */
[----:B------:R-:W-:Y:S05]  /*1a30*/  @P2 EXIT ;  /* 0x000000000000294d */ /* 0x000fea0003800000 */
[----:B------:R-:W0:Y:S01]  /*1a40*/  LDCU UR4, c[0x0][0x3b0] ;  /* 0x00007600ff0477ac */ /* 0x000e220008000800 */
[----:B------:R-:W-:Y:S01]  /*1a50*/  FFMA R0, -R11, R11, R0 ;  /* 0x0000000b0b007223 */ /* 0x000fe20000000100 */
[----:B------:R-:W-:Y:S03]  /*1a60*/  BSSY.RECONVERGENT B0, `(.L_x_48) ;  /* 0x000000f000007945 */ /* 0x000fe60003800200 */
[----:B0-----:R-:W-:-:S04]  /*1a70*/  FADD R2, R0, UR4 ;  /* 0x0000000400027e21 */ /* 0x001fc80008000000 */
[----:B------:R0:W1:Y:S01]  /*1a80*/  MUFU.RSQ R3, R2 ;  /* 0x0000000200037308 */ /* 0x0000620000001400 */
[----:B------:R-:W-:-:S04]  /*1a90*/  IADD3 R0, PT, PT, R2, -0xd000000, RZ ;  /* 0xf300000002007810 */ /* 0x000fc80007ffe0ff */
[----:B------:R-:W-:-:S13]  /*1aa0*/  ISETP.GT.U32.AND P0, PT, R0, 0x727fffff, PT ;  /* 0x727fffff0000780c */ /* 0x000fda0003f04070 */
[----:B01----:R-:W-:Y:S05]  /*1ab0*/  @!P0 BRA `(.L_x_49) ;  /* 0x0000000000148947 */ /* 0x003fea0003800000 */
[----:B------:R-:W-:Y:S01]  /*1ac0*/  BSSY.RECONVERGENT B1, `(.L_x_50) ;  /* 0x0000003000017945 */ /* 0x000fe20003800200 */
[----:B------:R-:W-:-:S07]  /*1ad0*/  MOV R7, 0x1af0 ;  /* 0x00001af000077802 */ /* 0x000fce0000000f00 */
[----:B------:R-:W-:Y:S05]  /*1ae0*/  CALL.REL.NOINC `($__internal_1_$__cuda_sm20_sqrt_rn_f32_slowpath) ;  /* 0x0000001800f07944 */ /* 0x000fea0003c00000 */
[----:B------:R-:W-:Y:S05]  /*1af0*/  BSYNC.RECONVERGENT B1 ;  /* 0x0000000000017941 */ /* 0x000fea0003800200 */
.L_x_50:
[----:B------:R-:W-:Y:S05]  /*1b00*/  BRA `(.L_x_51) ;  /* 0x0000000000107947 */ /* 0x000fea0003800000 */
.L_x_49:
[----:B------:R-:W-:Y:S01]  /*1b10*/  FMUL.FTZ R10, R2, R3 ;  /* 0x00000003020a7220 */ /* 0x000fe20000410000 */
[----:B------:R-:W-:-:S03]  /*1b20*/  FMUL.FTZ R0, R3, 0.5 ;  /* 0x3f00000003007820 */ /* 0x000fc60000410000 */
[----:B------:R-:W-:-:S04]  /*1b30*/  FFMA R3, -R10, R10, R2 ;  /* 0x0000000a0a037223 */ /* 0x000fc80000000102 */
[----:B------:R-:W-:-:S07]  /*1b40*/  FFMA R10, R3, R0, R10 ;  /* 0x00000000030a7223 */ /* 0x000fce000000000a */
.L_x_51:
[----:B------:R-:W-:Y:S05]  /*1b50*/  BSYNC.RECONVERGENT B0 ;  /* 0x0000000000007941 */ /* 0x000fea0003800200 */
.L_x_48:
[----:B------:R-:W0:Y:S01]  /*1b60*/  LDC.64 R4, c[0x0][0x398] ;  /* 0x0000e600ff047b82 */ /* 0x000e220000000a00 */
[----:B------:R-:W1:Y:S07]  /*1b70*/  I2F.U32.RP R14, UR7 ;  /* 0x00000007000e7d06 */ /* 0x000e6e0008209000 */
[----:B------:R-:W2:Y:S01]  /*1b80*/  LDC.64 R2, c[0x0][0x390] ;  /* 0x0000e400ff027b82 */ /* 0x000ea20000000a00 */
[----:B------:R-:W-:Y:S01]  /*1b90*/  VIADD R15, R24, UR7 ;  /* 0x00000007180f7c36 */ /* 0x000fe20008000000 */
[----:B------:R-:W-:Y:S01]  /*1ba0*/  ISETP.NE.U32.AND P2, PT, RZ, UR7, PT ;  /* 0x00000007ff007c0c */ /* 0x000fe2000bf45070 */
[----:B------:R-:W3:Y:S01]  /*1bb0*/  LDCU UR4, c[0x0][0x3a4] ;  /* 0x00007480ff0477ac */ /* 0x000ee20008000800 */
[----:B------:R-:W4:Y:S01]  /*1bc0*/  LDCU UR5, c[0x0][0x3a8] ;  /* 0x00007500ff0577ac */ /* 0x000f220008000800 */
[----:B0-----:R-:W-:-:S05]  /*1bd0*/  IMAD.WIDE.U32 R4, R13, 0x4, R4 ;  /* 0x000000040d047825 */ /* 0x001fca00078e0004 */
[----:B------:R-:W5:Y:S01]  /*1be0*/  LDG.E.CONSTANT R8, desc[UR8][R4.64] ;  /* 0x0000000804087981 */ /* 0x000f62000c1e9900 */
[----:B-1----:R-:W0:Y:S01]  /*1bf0*/  MUFU.RCP R14, R14 ;  /* 0x0000000e000e7308 */ /* 0x002e220000001000 */
[----:B--2---:R-:W-:Y:S01]  /*1c00*/  IMAD.WIDE.U32 R2, R13, 0x4, R2 ;  /* 0x000000040d027825 */ /* 0x004fe200078e0002 */
[----:B------:R-:W-:Y:S02]  /*1c10*/  ISETP.GE.U32.AND P0, PT, R15, R12, PT ;  /* 0x0000000c0f00720c */ /* 0x000fe40003f06070 */
[----:B------:R-:W-:Y:S02]  /*1c20*/  VIMNMX.U32 R0, PT, PT, R12, R15, !PT ;  /* 0x0000000f0c007248 */ /* 0x000fe40007fe0000 */
[----:B------:R1:W5:Y:S01]  /*1c30*/  LDG.E.CONSTANT R9, desc[UR8][R2.64] ;  /* 0x0000000802097981 */ /* 0x000362000c1e9900 */
[----:B0-----:R-:W-:-:S04]  /*1c40*/  VIADD R6, R14, 0xffffffe ;  /* 0x0ffffffe0e067836 */ /* 0x001fc80000000000 */
[----:B------:R0:W2:Y:S01]  /*1c50*/  F2I.FTZ.U32.TRUNC.NTZ R7, R6 ;  /* 0x0000000600077305 */ /* 0x0000a2000021f000 */
[----:B------:R-:W-:Y:S01]  /*1c60*/  SEL R19, RZ, 0x1, P0 ;  /* 0x00000001ff137807 */ /* 0x000fe20000000000 */
[----:B0-----:R-:W-:Y:S01]  /*1c70*/  HFMA2 R6, -RZ, RZ, 0, 0 ;  /* 0x00000000ff067431 */ /* 0x001fe200000001ff */
[----:B--2---:R-:W-:-:S05]  /*1c80*/  IADD3 R16, PT, PT, RZ, -R7, RZ ;  /* 0x80000007ff107210 */ /* 0x004fca0007ffe0ff */
[----:B-1----:R-:W-:Y:S01]  /*1c90*/  IMAD R3, R16, UR7, RZ ;  /* 0x0000000710037c24 */ /* 0x002fe2000f8e02ff */
[----:B------:R-:W-:-:S03]  /*1ca0*/  IADD3 R0, PT, PT, R0, -R15, -R19 ;  /* 0x8000000f00007210 */ /* 0x000fc60007ffe813 */
[----:B------:R-:W-:Y:S02]  /*1cb0*/  IMAD.HI.U32 R3, R7, R3, R6 ;  /* 0x0000000307037227 */ /* 0x000fe400078e0006 */
[----:B------:R-:W0:Y:S04]  /*1cc0*/  LDC.64 R6, c[0x0][0x3a8] ;  /* 0x0000ea00ff067b82 */ /* 0x000e280000000a00 */
[----:B------:R-:W-:-:S04]  /*1cd0*/  IMAD.HI.U32 R2, R3, R0, RZ ;  /* 0x0000000003027227 */ /* 0x000fc800078e00ff */
[----:B------:R-:W-:-:S04]  /*1ce0*/  IMAD.MOV R3, RZ, RZ, -R2 ;  /* 0x000000ffff037224 */ /* 0x000fc800078e0a02 */
[----:B------:R-:W-:-:S05]  /*1cf0*/  IMAD R0, R3, UR7, R0 ;  /* 0x0000000703007c24 */ /* 0x000fca000f8e0200 */
[----:B------:R-:W-:-:S13]  /*1d00*/  ISETP.GE.U32.AND P0, PT, R0, UR7, PT ;  /* 0x0000000700007c0c */ /* 0x000fda000bf06070 */
[----:B------:R-:W-:-:S04]  /*1d10*/  @P0 IADD3 R0, PT, PT, R0, -UR7, RZ ;  /* 0x8000000700000c10 */ /* 0x000fc8000fffe0ff */
[----:B------:R-:W-:Y:S01]  /*1d20*/  ISETP.GE.U32.AND P1, PT, R0, UR7, PT ;  /* 0x0000000700007c0c */ /* 0x000fe2000bf26070 */
[----:B------:R-:W-:-:S12]  /*1d30*/  @P0 VIADD R2, R2, 0x1 ;  /* 0x0000000102020836 */ /* 0x000fd80000000000 */
[----:B------:R-:W-:Y:S02]  /*1d40*/  @P1 IADD3 R2, PT, PT, R2, 0x1, RZ ;  /* 0x0000000102021810 */ /* 0x000fe40007ffe0ff */
[----:B------:R-:W-:-:S05]  /*1d50*/  @!P2 LOP3.LUT R2, RZ, UR7, RZ, 0x33, !PT ;  /* 0x00000007ff02ac12 */ /* 0x000fca000f8e33ff */
[----:B------:R-:W-:-:S05]  /*1d60*/  IMAD.IADD R19, R19, 0x1, R2 ;  /* 0x0000000113137824 */ /* 0x000fca00078e0202 */
[----:B------:R-:W-:-:S04]  /*1d70*/  LOP3.LUT R0, R19, 0x3, RZ, 0xc0, !PT ;  /* 0x0000000313007812 */ /* 0x000fc800078ec0ff */
[----:B------:R-:W-:Y:S01]  /*1d80*/  ISETP.NE.AND P0, PT, R0, 0x3, PT ;  /* 0x000000030000780c */ /* 0x000fe20003f05270 */
[----:B------:R-:W-:Y:S01]  /*1d90*/  BSSY.RECONVERGENT B0, `(.L_x_52) ;  /* 0x0000057000007945 */ /* 0x000fe20003800200 */
[----:B0-----:R-:W-:-:S11]  /*1da0*/  IMAD R7, R6, R7, RZ ;  /* 0x0000000706077224 */ /* 0x001fd600078e02ff */
[----:B---34-:R-:W-:Y:S05]  /*1db0*/  @!P0 BRA `(.L_x_53) ;  /* 0x0000000400508947 */ /* 0x018fea0003800000 */
[----:B------:R-:W0:Y:S01]  /*1dc0*/  LDC R2, c[0x0][0x3ac] ;  /* 0x0000eb00ff027b82 */ /* 0x000e220000000800 */
[----:B------:R-:W-:-:S04]  /*1dd0*/  IADD3 R0, PT, PT, R19, 0x1, RZ ;  /* 0x0000000113007810 */ /* 0x000fc80007ffe0ff */
[----:B------:R-:W-:-:S03]  /*1de0*/  LOP3.LUT R0, R0, 0x3, RZ, 0xc0, !PT ;  /* 0x0000000300007812 */ /* 0x000fc600078ec0ff */
[----:B------:R-:W1:Y:S02]  /*1df0*/  LDC.64 R26, c[0x0][0x380] ;  /* 0x0000e000ff1a7b82 */ /* 0x000e640000000a00 */
[----:B------:R-:W-:-:S06]  /*1e00*/  IMAD.MOV R4, RZ, RZ, -R0 ;  /* 0x000000ffff047224 */ /* 0x000fcc00078e0a00 */
[----:B------:R-:W2:Y:S02]  /*1e10*/  LDC.64 R28, c[0x0][0x388] ;  /* 0x0000e200ff1c7b82 */ /* 0x000ea40000000a00 */
.L_x_56:
[-C--:B------:R-:W-:Y:S02]  /*1e20*/  IABS R3, R7.reuse ;  /* 0x0000000700037213 */ /* 0x080fe40000000000 */
[----:B------:R-:W-:Y:S02]  /*1e30*/  IABS R16, R24 ;  /* 0x0000001800107213 */ /* 0x000fe40000000000 */
[----:B---3--:R-:W3:Y:S01]  /*1e40*/  I2F.RP R0, R3 ;  /* 0x0000000300007306 */ /* 0x008ee20000209400 */
[----:B------:R-:W-:-:S07]  /*1e50*/  IABS R17, R7 ;  /* 0x0000000700117213 */ /* 0x000fce0000000000 */
[----:B---3--:R-:W3:Y:S02]  /*1e60*/  MUFU.RCP R0, R0 ;  /* 0x0000000000007308 */ /* 0x008ee40000001000 */
[----:B---3--:R-:W-:Y:S02]  /*1e70*/  IADD3 R14, PT, PT, R0, 0xffffffe, RZ ;  /* 0x0ffffffe000e7810 */ /* 0x008fe40007ffe0ff */
[----:B0-----:R-:W-:-:S04]  /*1e80*/  IABS R0, R2 ;  /* 0x0000000200007213 */ /* 0x001fc80000000000 */
[----:B------:R0:W3:Y:S02]  /*1e90*/  F2I.FTZ.U32.TRUNC.NTZ R15, R14 ;  /* 0x0000000e000f7305 */ /* 0x0000e4000021f000 */
[----:B0-----:R-:W-:Y:S01]  /*1ea0*/  MOV R14, RZ ;  /* 0x000000ff000e7202 */ /* 0x001fe20000000f00 */
[----:B---3--:R-:W-:-:S04]  /*1eb0*/  IMAD.MOV R6, RZ, RZ, -R15 ;  /* 0x000000ffff067224 */ /* 0x008fc800078e0a0f */
[----:B------:R-:W-:-:S04]  /*1ec0*/  IMAD R5, R6, R3, RZ ;  /* 0x0000000306057224 */ /* 0x000fc800078e02ff */
[----:B------:R-:W-:Y:S01]  /*1ed0*/  IMAD.HI.U32 R6, R15, R5, R14 ;  /* 0x000000050f067227 */ /* 0x000fe200078e000e */
[----:B------:R-:W-:-:S03]  /*1ee0*/  IADD3 R14, PT, PT, RZ, -R17, RZ ;  /* 0x80000011ff0e7210 */ /* 0x000fc60007ffe0ff */
[----:B------:R-:W-:Y:S02]  /*1ef0*/  IMAD.MOV.U32 R5, RZ, RZ, R16 ;  /* 0x000000ffff057224 */ /* 0x000fe400078e0010 */
[----:B------:R-:W0:Y:S02]  /*1f00*/  I2F.RP R16, R0 ;  /* 0x0000000000107306 */ /* 0x000e240000209400 */
[----:B------:R-:W-:-:S04]  /*1f10*/  IMAD.HI.U32 R6, R6, R5, RZ ;  /* 0x0000000506067227 */ /* 0x000fc800078e00ff */
[----:B------:R-:W-:-:S05]  /*1f20*/  IMAD R14, R6, R14, R5 ;  /* 0x0000000e060e7224 */ /* 0x000fca00078e0205 */
[----:B------:R-:W-:Y:S01]  /*1f30*/  ISETP.GT.U32.AND P1, PT, R3, R14, PT ;  /* 0x0000000e0300720c */ /* 0x000fe20003f24070 */
[----:B0-----:R-:W0:-:S12]  /*1f40*/  MUFU.RCP R16, R16 ;  /* 0x0000001000107308 */ /* 0x001e180000001000 */
[----:B------:R-:W-:Y:S02]  /*1f50*/  @!P1 IMAD.IADD R14, R14, 0x1, -R3 ;  /* 0x000000010e0e9824 */ /* 0x000fe400078e0a03 */
[----:B------:R-:W-:Y:S01]  /*1f60*/  @!P1 VIADD R6, R6, 0x1 ;  /* 0x0000000106069836 */ /* 0x000fe20000000000 */
[----:B------:R-:W-:Y:S02]  /*1f70*/  ISETP.NE.AND P1, PT, R7, RZ, PT ;  /* 0x000000ff0700720c */ /* 0x000fe40003f25270 */
[----:B------:R-:W-:Y:S02]  /*1f80*/  ISETP.GE.U32.AND P0, PT, R14, R3, PT ;  /* 0x000000030e00720c */ /* 0x000fe40003f06070 */
[----:B------:R-:W-:Y:S02]  /*1f90*/  LOP3.LUT R3, R24, R7, RZ, 0x3c, !PT ;  /* 0x0000000718037212 */ /* 0x000fe400078e3cff */
[----:B0-----:R-:W-:Y:S02]  /*1fa0*/  IADD3 R14, PT, PT, R16, 0xffffffe, RZ ;  /* 0x0ffffffe100e7810 */ /* 0x001fe40007ffe0ff */
[----:B------:R-:W-:-:S02]  /*1fb0*/  ISETP.GE.AND P2, PT, R3, RZ, PT ;  /* 0x000000ff0300720c */ /* 0x000fc40003f46270 */
[----:B------:R0:W3:Y:S05]  /*1fc0*/  F2I.FTZ.U32.TRUNC.NTZ R15, R14 ;  /* 0x0000000e000f7305 */ /* 0x0000ea000021f000 */
[----:B------:R-:W-:Y:S01]  /*1fd0*/  @P0 IADD3 R6, PT, PT, R6, 0x1, RZ ;  /* 0x0000000106060810 */ /* 0x000fe20007ffe0ff */
[----:B0-----:R-:W-:-:S05]  /*1fe0*/  HFMA2 R14, -RZ, RZ, 0, 0 ;  /* 0x00000000ff0e7431 */ /* 0x001fca00000001ff */
[----:B------:R-:W-:Y:S01]  /*1ff0*/  @!P2 IMAD.MOV R6, RZ, RZ, -R6 ;  /* 0x000000ffff06a224 */ /* 0x000fe200078e0a06 */
[----:B------:R-:W-:Y:S02]  /*2000*/  @!P1 LOP3.LUT R6, RZ, R7, RZ, 0x33, !PT ;  /* 0x00000007ff069212 */ /* 0x000fe400078e33ff */
[----:B---3--:R-:W-:-:S03]  /*2010*/  IADD3 R5, PT, PT, RZ, -R15, RZ ;  /* 0x8000000fff057210 */ /* 0x008fc60007ffe0ff */
[----:B------:R-:W-:Y:S02]  /*2020*/  IMAD.MOV R3, RZ, RZ, -R6 ;  /* 0x000000ffff037224 */ /* 0x000fe400078e0a06 */
        /* <DEDUP_REMOVED lines=11> */
[----:B------:R-:W-:Y:S02]  /*20e0*/  @!P1 IADD3 R5, PT, PT, R5, 0x1, RZ ;  /* 0x0000000105059810 */ /* 0x000fe40007ffe0ff */
[----:B------:R-:W-:Y:S02]  /*20f0*/  ISETP.NE.AND P1, PT, R2, RZ, PT ;  /* 0x000000ff0200720c */ /* 0x000fe40003f25270 */
[----:B------:R-:W-:Y:S02]  /*2100*/  ISETP.GE.U32.AND P0, PT, R15, R0, PT ;  /* 0x000000000f00720c */ /* 0x000fe40003f06070 */
[----:B------:R-:W-:-:S04]  /*2110*/  LOP3.LUT R0, R3, R2, RZ, 0x3c, !PT ;  /* 0x0000000203007212 */ /* 0x000fc800078e3cff */
[----:B------:R-:W-:-:S07]  /*2120*/  ISETP.GE.AND P2, PT, R0, RZ, PT ;  /* 0x000000ff0000720c */ /* 0x000fce0003f46270 */
[----:B------:R-:W-:-:S06]  /*2130*/  @P0 VIADD R5, R5, 0x1 ;  /* 0x0000000105050836 */ /* 0x000fcc0000000000 */
[----:B------:R-:W-:Y:S02]  /*2140*/  @!P2 IADD3 R5, PT, PT, -R5, RZ, RZ ;  /* 0x000000ff0505a210 */ /* 0x000fe40007ffe1ff */
[----:B------:R-:W-:-:S05]  /*2150*/  @!P1 LOP3.LUT R5, RZ, R2, RZ, 0x33, !PT ;  /* 0x00000002ff059212 */ /* 0x000fca00078e33ff */
[--C-:B------:R-:W-:Y:S02]  /*2160*/  IMAD.MOV R0, RZ, RZ, -R5.reuse ;  /* 0x000000ffff007224 */ /* 0x100fe400078e0a05 */
[----:B------:R-:W-:Y:S02]  /*2170*/  IMAD R6, R6, UR5, R5 ;  /* 0x0000000506067c24 */ /* 0x000fe4000f8e0205 */
[----:B------:R-:W-:-:S04]  /*2180*/  IMAD R3, R2, R0, R3 ;  /* 0x0000000002037224 */ /* 0x000fc800078e0203 */
[----:B------:R-:W-:-:S04]  /*2190*/  IMAD R3, R6, R2, R3 ;  /* 0x0000000206037224 */ /* 0x000fc800078e0203 */
[----:B-1----:R-:W-:-:S06]  /*21a0*/  IMAD.WIDE R14, R3, 0x4, R26 ;  /* 0x00000004030e7825 */ /* 0x002fcc00078e021a */
[----:B------:R-:W3:Y:S01]  /*21b0*/  LDG.E.CONSTANT R14, desc[UR8][R14.64] ;  /* 0x000000080e0e7981 */ /* 0x000ee2000c1e9900 */
[----:B------:R-:W0:Y:S01]  /*21c0*/  MUFU.RCP R5, R10 ;  /* 0x0000000a00057308 */ /* 0x000e220000001000 */
[----:B------:R-:W-:Y:S01]  /*21d0*/  IADD3 R4, PT, PT, R4, 0x1, RZ ;  /* 0x0000000104047810 */ /* 0x000fe20007ffe0ff */
[----:B------:R-:W-:Y:S03]  /*21e0*/  BSSY.RECONVERGENT B1, `(.L_x_54) ;  /* 0x000000c000017945 */ /* 0x000fe60003800200 */
[----:B------:R-:W-:Y:S01]  /*21f0*/  ISETP.NE.AND P2, PT, R4, RZ, PT ;  /* 0x000000ff0400720c */ /* 0x000fe20003f45270 */
[----:B0-----:R-:W-:-:S04]  /*2200*/  FFMA R0, R5, -R10, 1 ;  /* 0x3f80000005007423 */ /* 0x001fc8000000080a */
[----:B------:R-:W-:Y:S01]  /*2210*/  FFMA R0, R5, R0, R5 ;  /* 0x0000000005007223 */ /* 0x000fe20000000005 */
[----:B---3--:R-:W-:-:S04]  /*2220*/  FADD R23, R14, -R11 ;  /* 0x8000000b0e177221 */ /* 0x008fc80000000000 */
[----:B------:R-:W0:Y:S01]  /*2230*/  FCHK P0, R23, R10 ;  /* 0x0000000a17007302 */ /* 0x000e220000000000 */
[----:B------:R-:W-:-:S04]  /*2240*/  FFMA R5, R23, R0, RZ ;  /* 0x0000000017057223 */ /* 0x000fc800000000ff */
[----:B------:R-:W-:-:S04]  /*2250*/  FFMA R6, R5, -R10, R23 ;  /* 0x8000000a05067223 */ /* 0x000fc80000000017 */
[----:B------:R-:W-:Y:S01]  /*2260*/  FFMA R0, R0, R6, R5 ;  /* 0x0000000600007223 */ /* 0x000fe20000000005 */
[----:B0-----:R-:W-:Y:S06]  /*2270*/  @!P0 BRA `(.L_x_55) ;  /* 0x0000000000088947 */ /* 0x001fec0003800000 */
[----:B------:R-:W-:-:S07]  /*2280*/  MOV R14, 0x22a0 ;  /* 0x000022a0000e7802 */ /* 0x000fce0000000f00 */
[----:B--2--5:R-:W-:Y:S05]  /*2290*/  CALL.REL.NOINC `($__internal_2_$__cuda_sm3x_div_rn_noftz_f32_slowpath) ;  /* 0x0000001400607944 */ /* 0x024fea0003c00000 */
.L_x_55:
[----:B------:R-:W-:Y:S05]  /*22a0*/  BSYNC.RECONVERGENT B1 ;  /* 0x0000000000017941 */ /* 0x000fea0003800200 */
.L_x_54:
[----:B-----5:R-:W-:Y:S01]  /*22b0*/  FFMA R5, R9, R0, R8 ;  /* 0x0000000009057223 */ /* 0x020fe20000000008 */
[----:B--2---:R-:W-:-:S04]  /*22c0*/  IMAD.WIDE R14, R3, 0x4, R28 ;  /* 0x00000004030e7825 */ /* 0x004fc800078e021c */
[----:B------:R-:W-:Y:S01]  /*22d0*/  VIADD R24, R24, UR7 ;  /* 0x0000000718187c36 */ /* 0x000fe20008000000 */
[----:B------:R3:W-:Y:S01]  /*22e0*/  STG.E desc[UR8][R14.64], R5 ;  /* 0x000000050e007986 */ /* 0x0007e2000c101908 */
[----:B------:R-:W-:Y:S05]  /*22f0*/  @P2 BRA `(.L_x_56) ;  /* 0xfffffff800c82947 */ /* 0x000fea000383ffff */
.L_x_53:
[----:B------:R-:W-:Y:S05]  /*2300*/  BSYNC.RECONVERGENT B0 ;  /* 0x0000000000007941 */ /* 0x000fea0003800200 */
.L_x_52:
[----:B------:R-:W0:Y:S01]  /*2310*/  LDC R6, c[0x0][0x3ac] ;  /* 0x0000eb00ff067b82 */ /* 0x000e220000000800 */
[----:B------:R-:W-:Y:S01]  /*2320*/  ISETP.GE.U32.AND P0, PT, R19, 0x3, PT ;  /* 0x000000031300780c */ /* 0x000fe20003f06070 */
[----:B------:R-:W1:Y:S01]  /*2330*/  LDCU UR10, c[0x0][0x3a4] ;  /* 0x00007480ff0a77ac */ /* 0x000e620008000800 */
[----:B------:R-:W2:Y:S05]  /*2340*/  LDCU UR6, c[0x0][0x3a8] ;  /* 0x00007500ff0677ac */ /* 0x000eaa0008000800 */
[----:B------:R-:W4:Y:S08]  /*2350*/  LDC.64 R2, c[0x0][0x380] ;  /* 0x0000e000ff027b82 */ /* 0x000f300000000a00 */
[----:B---3--:R-:W3:Y:S01]  /*2360*/  LDC.64 R4, c[0x0][0x388] ;  /* 0x0000e200ff047b82 */ /* 0x008ee20000000a00 */
[----:B-12---:R-:W-:Y:S05]  /*2370*/  @!P0 EXIT ;  /* 0x000000000000894d */ /* 0x006fea0003800000 */
.L_x_65:
[-C--:B------:R-:W-:Y:S02]  /*2380*/  IABS R16, R7.reuse ;  /* 0x0000000700107213 */ /* 0x080fe40000000000 */
[----:B------:R-:W-:Y:S02]  /*2390*/  IABS R19, R24 ;  /* 0x0000001800137213 */ /* 0x000fe40000000000 */
[----:B------:R-:W1:Y:S01]  /*23a0*/  I2F.RP R0, R16 ;  /* 0x0000001000007306 */ /* 0x000e620000209400 */
[----:B------:R-:W-:-:S07]  /*23b0*/  IABS R20, R7 ;  /* 0x0000000700147213 */ /* 0x000fce0000000000 */
[----:B-1----:R-:W1:Y:S02]  /*23c0*/  MUFU.RCP R0, R0 ;  /* 0x0000000000007308 */ /* 0x002e640000001000 */
[----:B-1----:R-:W-:Y:S02]  /*23d0*/  IADD3 R14, PT, PT, R0, 0xffffffe, RZ ;  /* 0x0ffffffe000e7810 */ /* 0x002fe40007ffe0ff */
[----:B0-----:R-:W-:-:S04]  /*23e0*/  IABS R0, R6 ;  /* 0x0000000600007213 */ /* 0x001fc80000000000 */
[----:B------:R0:W1:Y:S02]  /*23f0*/  F2I.FTZ.U32.TRUNC.NTZ R15, R14 ;  /* 0x0000000e000f7305 */ /* 0x000064000021f000 */
[----:B0-----:R-:W-:Y:S01]  /*2400*/  MOV R14, RZ ;  /* 0x000000ff000e7202 */ /* 0x001fe20000000f00 */
[----:B-1----:R-:W-:-:S04]  /*2410*/  IMAD.MOV R17, RZ, RZ, -R15 ;  /* 0x000000ffff117224 */ /* 0x002fc800078e0a0f */
[----:B------:R-:W-:-:S04]  /*2420*/  IMAD R17, R17, R16, RZ ;  /* 0x0000001011117224 */ /* 0x000fc800078e02ff */
[----:B------:R-:W-:Y:S01]  /*2430*/  IMAD.HI.U32 R18, R15, R17, R14 ;  /* 0x000000110f127227 */ /* 0x000fe200078e000e */
[----:B------:R-:W-:-:S03]  /*2440*/  IADD3 R17, PT, PT, RZ, -R20, RZ ;  /* 0x80000014ff117210 */ /* 0x000fc60007ffe0ff */
[----:B------:R-:W-:-:S04]  /*2450*/  IMAD.MOV.U32 R15, RZ, RZ, R19 ;  /* 0x000000ffff0f7224 */ /* 0x000fc800078e0013 */
[----:B------:R-:W-:Y:S02]  /*2460*/  IMAD.HI.U32 R14, R18, R15, RZ ;  /* 0x0000000f120e7227 */ /* 0x000fe400078e00ff */
[----:B------:R-:W0:Y:S02]  /*2470*/  I2F.RP R18, R0 ;  /* 0x0000000000127306 */ /* 0x000e240000209400 */
[----:B------:R-:W-:-:S05]  /*2480*/  IMAD R15, R14, R17, R15 ;  /* 0x000000110e0f7224 */ /* 0x000fca00078e020f */
[----:B------:R-:W-:Y:S01]  /*2490*/  ISETP.GT.U32.AND P1, PT, R16, R15, PT ;  /* 0x0000000f1000720c */ /* 0x000fe20003f24070 */
[----:B0-----:R-:W0:-:S12]  /*24a0*/  MUFU.RCP R18, R18 ;  /* 0x0000001200127308 */ /* 0x001e180000001000 */
[----:B------:R-:W-:Y:S02]  /*24b0*/  @!P1 IMAD.IADD R15, R15, 0x1, -R16 ;  /* 0x000000010f0f9824 */ /* 0x000fe400078e0a10 */
[----:B------:R-:W-:Y:S01]  /*24c0*/  @!P1 VIADD R14, R14, 0x1 ;  /* 0x000000010e0e9836 */ /* 0x000fe20000000000 */
[----:B------:R-:W-:Y:S02]  /*24d0*/  ISETP.NE.AND P1, PT, R7, RZ, PT ;  /* 0x000000ff0700720c */ /* 0x000fe40003f25270 */
[----:B------:R-:W-:Y:S02]  /*24e0*/  ISETP.GE.U32.AND P0, PT, R15, R16, PT ;  /* 0x000000100f00720c */ /* 0x000fe40003f06070 */
[----:B------:R-:W-:-:S04]  /*24f0*/  LOP3.LUT R15, R24, R7, RZ, 0x3c, !PT ;  /* 0x00000007180f7212 */ /* 0x000fc800078e3cff */
[----:B------:R-:W-:Y:S02]  /*2500*/  ISETP.GE.AND P2, PT, R15, RZ, PT ;  /* 0x000000ff0f00720c */ /* 0x000fe40003f46270 */
[----:B0-----:R-:W-:-:S05]  /*2510*/  IADD3 R15, PT, PT, R18, 0xffffffe, RZ ;  /* 0x0ffffffe120f7810 */ /* 0x001fca0007ffe0ff */
[----:B------:R-:W-:Y:S01]  /*2520*/  @P0 IADD3 R14, PT, PT, R14, 0x1, RZ ;  /* 0x000000010e0e0810 */ /* 0x000fe20007ffe0ff */
[----:B------:R-:W0:Y:S04]  /*2530*/  F2I.FTZ.U32.TRUNC.NTZ R15, R15 ;  /* 0x0000000f000f7305 */ /* 0x000e28000021f000 */
[----:B------:R-:W-:Y:S02]  /*2540*/  IMAD.MOV.U32 R16, RZ, RZ, R14 ;  /* 0x000000ffff107224 */ /* 0x000fe400078e000e */
[----:B------:R-:W-:-:S03]  /*2550*/  IMAD.MOV.U32 R14, RZ, RZ, RZ ;  /* 0x000000ffff0e7224 */ /* 0x000fc600078e00ff */
[----:B------:R-:W-:Y:S02]  /*2560*/  @!P2 IADD3 R16, PT, PT, -R16, RZ, RZ ;  /* 0x000000ff1010a210 */ /* 0x000fe40007ffe1ff */
[----:B------:R-:W-:-:S04]  /*2570*/  @!P1 LOP3.LUT R16, RZ, R7, RZ, 0x33, !PT ;  /* 0x00000007ff109212 */ /* 0x000fc800078e33ff */
[----:B------:R-:W-:Y:S01]  /*2580*/  IADD3 R17, PT, PT, -R16, RZ, RZ ;  /* 0x000000ff10117210 */ /* 0x000fe20007ffe1ff */
[----:B0-----:R-:W-:-:S04]  /*2590*/  IMAD.MOV R19, RZ, RZ, -R15 ;  /* 0x000000ffff137224 */ /* 0x001fc800078e0a0f */
[----:B------:R-:W-:Y:S02]  /*25a0*/  IMAD R17, R7, R17, R24 ;  /* 0x0000001107117224 */ /* 0x000fe400078e0218 */
[----:B------:R-:W-:-:S03]  /*25b0*/  IMAD R19, R19, R0, RZ ;  /* 0x0000000013137224 */ /* 0x000fc600078e02ff */
[----:B------:R-:W-:Y:S01]  /*25c0*/  IABS R18, R17 ;  /* 0x0000001100127213 */ /* 0x000fe20000000000 */
[----:B------:R-:W-:-:S03]  /*25d0*/  IMAD.HI.U32 R14, R15, R19, R14 ;  /* 0x000000130f0e7227 */ /* 0x000fc600078e000e */
[----:B------:R-:W-:-:S05]  /*25e0*/  MOV R15, R18 ;  /* 0x00000012000f7202 */ /* 0x000fca0000000f00 */
[----:B------:R-:W-:-:S04]  /*25f0*/  IMAD.HI.U32 R14, R14, R15, RZ ;  /* 0x0000000f0e0e7227 */ /* 0x000fc800078e00ff */
[----:B------:R-:W-:-:S04]  /*2600*/  IMAD.MOV R18, RZ, RZ, -R14 ;  /* 0x000000ffff127224 */ /* 0x000fc800078e0a0e */
[----:B------:R-:W-:-:S05]  /*2610*/  IMAD R15, R0, R18, R15 ;  /* 0x00000012000f7224 */ /* 0x000fca00078e020f */
[----:B------:R-:W-:-:S13]  /*2620*/  ISETP.GT.U32.AND P1, PT, R0, R15, PT ;  /* 0x0000000f0000720c */ /* 0x000fda0003f24070 */
[-C--:B------:R-:W-:Y:S01]  /*2630*/  @!P1 IADD3 R15, PT, PT, R15, -R0.reuse, RZ ;  /* 0x800000000f0f9210 */ /* 0x080fe20007ffe0ff */
[----:B------:R-:W-:Y:S01]  /*2640*/  @!P1 VIADD R14, R14, 0x1 ;  /* 0x000000010e0e9836 */ /* 0x000fe20000000000 */
[----:B------:R-:W-:Y:S02]  /*2650*/  ISETP.NE.AND P1, PT, R6, RZ, PT ;  /* 0x000000ff0600720c */ /* 0x000fe40003f25270 */
[----:B------:R-:W-:Y:S01]  /*2660*/  ISETP.GE.U32.AND P0, PT, R15, R0, PT ;  /* 0x000000000f00720c */ /* 0x000fe20003f06070 */
[----:B------:R-:W-:Y:S01]  /*2670*/  IMAD R15, R16, UR10, R13 ;  /* 0x0000000a100f7c24 */ /* 0x000fe2000f8e020d */
[----:B------:R-:W-:-:S04]  /*2680*/  LOP3.LUT R0, R17, R6, RZ, 0x3c, !PT ;  /* 0x0000000611007212 */ /* 0x000fc800078e3cff */
[----:B------:R-:W-:-:S07]  /*2690*/  ISETP.GE.AND P2, PT, R0, RZ, PT ;  /* 0x000000ff0000720c */ /* 0x000fce0003f46270 */
[----:B------:R-:W-:-:S06]  /*26a0*/  @P0 IADD3 R14, PT, PT, R14, 0x1, RZ ;  /* 0x000000010e0e0810 */ /* 0x000fcc0007ffe0ff */
[----:B------:R-:W-:Y:S01]  /*26b0*/  @!P2 IMAD.MOV R14, RZ, RZ, -R14 ;  /* 0x000000ffff0ea224 */ /* 0x000fe200078e0a0e */
[----:B------:R-:W-:-:S04]  /*26c0*/  @!P1 LOP3.LUT R14, RZ, R6, RZ, 0x33, !PT ;  /* 0x00000006ff0e9212 */ /* 0x000fc800078e33ff */
[----:B------:R-:W-:Y:S01]  /*26d0*/  IADD3 R19, PT, PT, -R14, RZ, RZ ;  /* 0x000000ff0e137210 */ /* 0x000fe20007ffe1ff */
[----:B------:R-:W-:-:S04]  /*26e0*/  IMAD R15, R15, UR6, R14 ;  /* 0x000000060f0f7c24 */ /* 0x000fc8000f8e020e */
[----:B------:R-:W-:-:S04]  /*26f0*/  IMAD R19, R6, R19, R17 ;  /* 0x0000001306137224 */ /* 0x000fc800078e0211 */
[----:B------:R-:W-:-:S04]  /*2700*/  IMAD R19, R15, R6, R19 ;  /* 0x000000060f137224 */ /* 0x000fc800078e0213 */
[----:B----4-:R-:W-:-:S06]  /*2710*/  IMAD.WIDE R14, R19, 0x4, R2 ;  /* 0x00000004130e7825 */ /* 0x010fcc00078e0202 */
[----:B------:R-:W2:Y:S01]  /*2720*/  LDG.E.CONSTANT R14, desc[UR8][R14.64] ;  /* 0x000000080e0e7981 */ /* 0x000ea2000c1e9900 */
[----:B------:R-:W0:Y:S01]  /*2730*/  MUFU.RCP R17, R10 ;  /* 0x0000000a00117308 */ /* 0x000e220000001000 */
[----:B------:R-:W-:Y:S01]  /*2740*/  BSSY.RECONVERGENT B0, `(.L_x_57) ;  /* 0x000000b000007945 */ /* 0x000fe20003800200 */
[----:B0-----:R-:W-:-:S04]  /*2750*/  FFMA R0, R17, -R10, 1 ;  /* 0x3f80000011007423 */ /* 0x001fc8000000080a */
[----:B------:R-:W-:Y:S01]  /*2760*/  FFMA R0, R17, R0, R17 ;  /* 0x0000000011007223 */ /* 0x000fe20000000011 */
[----:B--2---:R-:W-:-:S04]  /*2770*/  FADD R23, R14, -R11 ;  /* 0x8000000b0e177221 */ /* 0x004fc80000000000 */
[----:B------:R-:W0:Y:S01]  /*2780*/  FCHK P0, R23, R10 ;  /* 0x0000000a17007302 */ /* 0x000e220000000000 */
[----:B------:R-:W-:-:S04]  /*2790*/  FFMA R17, R0, R23, RZ ;  /* 0x0000001700117223 */ /* 0x000fc800000000ff */
[----:B------:R-:W-:-:S04]  /*27a0*/  FFMA R16, R17, -R10, R23 ;  /* 0x8000000a11107223 */ /* 0x000fc80000000017 */
[----:B------:R-:W-:Y:S01]  /*27b0*/  FFMA R0, R0, R16, R17 ;  /* 0x0000001000007223 */ /* 0x000fe20000000011 */
[----:B0-----:R-:W-:Y:S06]  /*27c0*/  @!P0 BRA `(.L_x_58) ;  /* 0x0000000000088947 */ /* 0x001fec0003800000 */
[----:B------:R-:W-:-:S07]  /*27d0*/  MOV R14, 0x27f0 ;  /* 0x000027f0000e7802 */ /* 0x000fce0000000f00 */
[----:B---3-5:R-:W-:Y:S05]  /*27e0*/  CALL.REL.NOINC `($__internal_2_$__cuda_sm3x_div_rn_noftz_f32_slowpath) ;  /* 0x00000010000c7944 */ /* 0x028fea0003c00000 */
.L_x_58:
[----:B------:R-:W-:Y:S05]  /*27f0*/  BSYNC.RECONVERGENT B0 ;  /* 0x0000000000007941 */ /* 0x000fea0003800200 */
.L_x_57:
[-C--:B------:R-:W-:Y:S01]  /*2800*/  IABS R17, R7.reuse ;  /* 0x0000000700117213 */ /* 0x080fe20000000000 */
[----:B------:R-:W-:Y:S01]  /*2810*/  VIADD R24, R24, UR7 ;  /* 0x0000000718187c36 */ /* 0x000fe20008000000 */
[----:B------:R-:W-:Y:S02]  /*2820*/  IABS R22, R7 ;  /* 0x0000000700167213 */ /* 0x000fe40000000000 */
[----:B------:R-:W0:Y:S02]  /*2830*/  I2F.RP R16, R17 ;  /* 0x0000001100107306 */ /* 0x000e240000209400 */
[----:B------:R-:W-:-:S06]  /*2840*/  IABS R20, R24 ;  /* 0x0000001800147213 */ /* 0x000fcc0000000000 */
[----:B0-----:R-:W0:Y:S02]  /*2850*/  MUFU.RCP R16, R16 ;  /* 0x0000001000107308 */ /* 0x001e240000001000 */
[----:B0-----:R-:W-:Y:S01]  /*2860*/  VIADD R14, R16, 0xffffffe ;  /* 0x0ffffffe100e7836 */ /* 0x001fe20000000000 */
[----:B------:R-:W-:-:S05]  /*2870*/  IABS R16, R6 ;  /* 0x0000000600107213 */ /* 0x000fca0000000000 */
[----:B------:R0:W1:Y:S02]  /*2880*/  F2I.FTZ.U32.TRUNC.NTZ R15, R14 ;  /* 0x0000000e000f7305 */ /* 0x000064000021f000 */
[----:B0-----:R-:W-:Y:S01]  /*2890*/  HFMA2 R14, -RZ, RZ, 0, 0 ;  /* 0x00000000ff0e7431 */ /* 0x001fe200000001ff */
[----:B-1----:R-:W-:-:S05]  /*28a0*/  IADD3 R18, PT, PT, RZ, -R15, RZ ;  /* 0x8000000fff127210 */ /* 0x002fca0007ffe0ff */
[----:B------:R-:W-:-:S04]  /*28b0*/  IMAD R21, R18, R17, RZ ;  /* 0x0000001112157224 */ /* 0x000fc800078e02ff */
[----:B------:R-:W-:Y:S01]  /*28c0*/  IMAD.HI.U32 R18, R15, R21, R14 ;  /* 0x000000150f127227 */ /* 0x000fe200078e000e */
[----:B------:R-:W-:Y:S02]  /*28d0*/  MOV R15, R20 ;  /* 0x00000014000f7202 */ /* 0x000fe40000000f00 */
[----:B------:R-:W0:Y:S01]  /*28e0*/  I2F.RP R20, R16 ;  /* 0x0000001000147306 */ /* 0x000e220000209400 */
[----:B------:R-:W-:Y:S02]  /*28f0*/  IMAD.MOV R14, RZ, RZ, -R22 ;  /* 0x000000ffff0e7224 */ /* 0x000fe400078e0a16 */
        /* <DEDUP_REMOVED lines=10> */
[----:B0-----:R-:W-:-:S04]  /*29a0*/  IADD3 R14, PT, PT, R20, 0xffffffe, RZ ;  /* 0x0ffffffe140e7810 */ /* 0x001fc80007ffe0ff */
[----:B------:R0:W1:Y:S01]  /*29b0*/  F2I.FTZ.U32.TRUNC.NTZ R15, R14 ;  /* 0x0000000e000f7305 */ /* 0x000062000021f000 */
[----:B------:R-:W-:-:S06]  /*29c0*/  @P0 IADD3 R18, PT, PT, R18, 0x1, RZ ;  /* 0x0000000112120810 */ /* 0x000fcc0007ffe0ff */
[----:B------:R-:W-:Y:S01]  /*29d0*/  @!P2 IMAD.MOV R18, RZ, RZ, -R18 ;  /* 0x000000ffff12a224 */ /* 0x000fe200078e0a12 */
[----:B------:R-:W-:Y:S01]  /*29e0*/  @!P1 LOP3.LUT R18, RZ, R7, RZ, 0x33, !PT ;  /* 0x00000007ff129212 */ /* 0x000fe200078e33ff */
[----:B0-----:R-:W-:-:S04]  /*29f0*/  HFMA2 R14, -RZ, RZ, 0, 0 ;  /* 0x00000000ff0e7431 */ /* 0x001fc800000001ff */
[----:B------:R-:W-:Y:S01]  /*2a00*/  IMAD.MOV R17, RZ, RZ, -R18 ;  /* 0x000000ffff117224 */ /* 0x000fe200078e0a12 */
[----:B-1----:R-:W-:-:S03]  /*2a10*/  IADD3 R21, PT, PT, RZ, -R15, RZ ;  /* 0x8000000fff157210 */ /* 0x002fc60007ffe0ff */
        /* <DEDUP_REMOVED lines=14> */
[----:B------:R-:W-:Y:S01]  /*2b00*/  ISETP.GE.AND P2, PT, R15, RZ, PT ;  /* 0x000000ff0f00720c */ /* 0x000fe20003f46270 */
[----:B------:R-:W-:-:S06]  /*2b10*/  IMAD R15, R18, UR10, R13 ;  /* 0x0000000a120f7c24 */ /* 0x000fcc000f8e020d */
[----:B------:R-:W-:-:S06]  /*2b20*/  @P0 VIADD R14, R14, 0x1 ;  /* 0x000000010e0e0836 */ /* 0x000fcc0000000000 */
[----:B------:R-:W-:Y:S02]  /*2b30*/  @!P2 IADD3 R14, PT, PT, -R14, RZ, RZ ;  /* 0x000000ff0e0ea210 */ /* 0x000fe40007ffe1ff */
[----:B------:R-:W-:-:S05]  /*2b40*/  @!P1 LOP3.LUT R14, RZ, R6, RZ, 0x33, !PT ;  /* 0x00000006ff0e9212 */ /* 0x000fca00078e33ff */
[--C-:B------:R-:W-:Y:S02]  /*2b50*/  IMAD.MOV R21, RZ, RZ, -R14.reuse ;  /* 0x000000ffff157224 */ /* 0x100fe400078e0a0e */
[----:B------:R-:W-:Y:S02]  /*2b60*/  IMAD R15, R15, UR6, R14 ;  /* 0x000000060f0f7c24 */ /* 0x000fe4000f8e020e */
[----:B------:R-:W-:-:S04]  /*2b70*/  IMAD R21, R6, R21, R17 ;  /* 0x0000001506157224 */ /* 0x000fc800078e0211 */
[----:B------:R-:W-:-:S04]  /*2b80*/  IMAD R21, R15, R6, R21 ;  /* 0x000000060f157224 */ /* 0x000fc800078e0215 */
[----:B------:R-:W-:-:S06]  /*2b90*/  IMAD.WIDE R14, R21, 0x4, R2 ;  /* 0x00000004150e7825 */ /* 0x000fcc00078e0202 */
[----:B------:R-:W2:Y:S01]  /*2ba0*/  LDG.E.CONSTANT R14, desc[UR8][R14.64] ;  /* 0x000000080e0e7981 */ /* 0x000ea2000c1e9900 */
[----:B------:R-:W0:Y:S01]  /*2bb0*/  MUFU.RCP R25, R10 ;  /* 0x0000000a00197308 */ /* 0x000e220000001000 */
[----:B-----5:R-:W-:Y:S01]  /*2bc0*/  FFMA R23, R9, R0, R8 ;  /* 0x0000000009177223 */ /* 0x020fe20000000008 */
[----:B---3--:R-:W-:Y:S01]  /*2bd0*/  IMAD.WIDE R16, R19, 0x4, R4 ;  /* 0x0000000413107825 */ /* 0x008fe200078e0204 */
[----:B------:R-:W-:Y:S04]  /*2be0*/  BSSY.RECONVERGENT B0, `(.L_x_59) ;  /* 0x000000d000007945 */ /* 0x000fe80003800200 */
[----:B------:R1:W-:Y:S01]  /*2bf0*/  STG.E desc[UR8][R16.64], R23 ;  /* 0x0000001710007986 */ /* 0x0003e2000c101908 */
[----:B0-----:R-:W-:-:S04]  /*2c00*/  FFMA R0, R25, -R10, 1 ;  /* 0x3f80000019007423 */ /* 0x001fc8000000080a */
[----:B------:R-:W-:Y:S01]  /*2c10*/  FFMA R0, R25, R0, R25 ;  /* 0x0000000019007223 */ /* 0x000fe20000000019 */
[----:B--2---:R-:W-:-:S04]  /*2c20*/  FADD R20, R14, -R11 ;  /* 0x8000000b0e147221 */ /* 0x004fc80000000000 */
[----:B------:R-:W0:Y:S01]  /*2c30*/  FCHK P0, R20, R10 ;  /* 0x0000000a14007302 */ /* 0x000e220000000000 */
[----:B------:R-:W-:-:S04]  /*2c40*/  FFMA R19, R0, R20, RZ ;  /* 0x0000001400137223 */ /* 0x000fc800000000ff */
[----:B------:R-:W-:-:S04]  /*2c50*/  FFMA R18, R19, -R10, R20 ;  /* 0x8000000a13127223 */ /* 0x000fc80000000014 */
[----:B------:R-:W-:Y:S01]  /*2c60*/  FFMA R0, R0, R18, R19 ;  /* 0x0000001200007223 */ /* 0x000fe20000000013 */
[----:B01----:R-:W-:Y:S06]  /*2c70*/  @!P0 BRA `(.L_x_60) ;  /* 0x00000000000c8947 */ /* 0x003fec0003800000 */
[----:B------:R-:W-:Y:S02]  /*2c80*/  MOV R23, R20 ;  /* 0x0000001400177202 */ /* 0x000fe40000000f00 */
[----:B------:R-:W-:-:S07]  /*2c90*/  MOV R14, 0x2cb0 ;  /* 0x00002cb0000e7802 */ /* 0x000fce0000000f00 */
[----:B------:R-:W-:Y:S05]  /*2ca0*/  CALL.REL.NOINC `($__internal_2_$__cuda_sm3x_div_rn_noftz_f32_slowpath) ;  /* 0x0000000800dc7944 */ /* 0x000fea0003c00000 */
.L_x_60:
[----:B------:R-:W-:Y:S05]  /*2cb0*/  BSYNC.RECONVERGENT B0 ;  /* 0x0000000000007941 */ /* 0x000fea0003800200 */
.L_x_59:
        /* <DEDUP_REMOVED lines=9> */
[----:B0-----:R-:W-:Y:S02]  /*2d50*/  MOV R14, RZ ;  /* 0x000000ff000e7202 */ /* 0x001fe40000000f00 */
[----:B-1----:R-:W-:-:S05]  /*2d60*/  IADD3 R18, PT, PT, RZ, -R15, RZ ;  /* 0x8000000fff127210 */ /* 0x002fca0007ffe0ff */
[----:B------:R-:W-:-:S04]  /*2d70*/  IMAD R19, R18, R17, RZ ;  /* 0x0000001112137224 */ /* 0x000fc800078e02ff */
[----:B------:R-:W-:Y:S01]  /*2d80*/  IMAD.HI.U32 R18, R15, R19, R14 ;  /* 0x000000130f127227 */ /* 0x000fe200078e000e */
[----:B------:R-:W-:Y:S01]  /*2d90*/  MOV R15, R20 ;  /* 0x00000014000f7202 */ /* 0x000fe20000000f00 */
[----:B------:R-:W0:Y:S02]  /*2da0*/  I2F.RP R19, R16 ;  /* 0x0000001000137306 */ /* 0x000e240000209400 */
        /* <DEDUP_REMOVED lines=45> */
[----:B------:R-:W-:Y:S01]  /*3080*/  FFMA R23, R9, R0, R8 ;  /* 0x0000000009177223 */ /* 0x000fe20000000008 */
[----:B------:R-:W-:Y:S01]  /*3090*/  IMAD.WIDE R16, R21, 0x4, R4 ;  /* 0x0000000415107825 */ /* 0x000fe200078e0204 */
        /* <DEDUP_REMOVED lines=13> */
.L_x_62:
[----:B------:R-:W-:Y:S05]  /*3170*/  BSYNC.RECONVERGENT B0 ;  /* 0x0000000000007941 */ /* 0x000fea0003800200 */
.L_x_61:
        /* <DEDUP_REMOVED lines=75> */
.L_x_64:
[----:B------:R-:W-:Y:S05]  /*3630*/  BSYNC.RECONVERGENT B0 ;  /* 0x0000000000007941 */ /* 0x000fea0003800200 */
.L_x_63:
[----:B------:R-:W-:Y:S01]  /*3640*/  FFMA R17, R9, R0, R8 ;  /* 0x0000000009117223 */ /* 0x000fe20000000008 */
[----:B------:R-:W-:-:S04]  /*3650*/  IMAD.WIDE R14, R21, 0x4, R4 ;  /* 0x00000004150e7825 */ /* 0x000fc800078e0204 */
[----:B------:R-:W-:Y:S01]  /*3660*/  VIADD R24, R24, UR7 ;  /* 0x0000000718187c36 */ /* 0x000fe20008000000 */
[----:B------:R1:W-:Y:S04]  /*3670*/  STG.E desc[UR8][R14.64], R17 ;  /* 0x000000110e007986 */ /* 0x0003e8000c101908 */
[----:B------:R-:W-:-:S13]  /*3680*/  ISETP.GE.AND P0, PT, R24, R12, PT ;  /* 0x0000000c1800720c */ /* 0x000fda0003f06270 */
[----:B-1----:R-:W-:Y:S05]  /*3690*/  @!P0 BRA `(.L_x_65) ;  /* 0xffffffec00388947 */ /* 0x002fea000383ffff */
[----:B------:R-:W-:Y:S05]  /*36a0*/  EXIT ;  /* 0x000000000000794d */ /* 0x000fea0003800000 */
        .weak           $__internal_1_$__cuda_sm20_sqrt_rn_f32_slowpath
        .type           $__internal_1_$__cuda_sm20_sqrt_rn_f32_slowpath,@function
        .size           $__internal_1_$__cuda_sm20_sqrt_rn_f32_slowpath,($__internal_2_$__cuda_sm3x_div_rn_noftz_f32_slowpath - $__internal_1_$__cuda_sm20_sqrt_rn_f32_slowpath)
$__internal_1_$__cuda_sm20_sqrt_rn_f32_slowpath:
[----:B------:R-:W-:-:S13]  /*36b0*/  LOP3.LUT P0, RZ, R2, 0x7fffffff, RZ, 0xc0, !PT ;  /* 0x7fffffff02ff7812 */ /* 0x000fda000780c0ff */
[----:B------:R-:W-:Y:S05]  /*36c0*/  @!P0 BRA `(.L_x_66) ;  /* 0x0000000000448947 */ /* 0x000fea0003800000 */
[----:B------:R-:W-:Y:S02]  /*36d0*/  FSETP.GEU.FTZ.AND P0, PT, R2, RZ, PT ;  /* 0x000000ff0200720b */ /* 0x000fe40003f1e000 */
[----:B------:R-:W-:-:S11]  /*36e0*/  MOV R0, R2 ;  /* 0x0000000200007202 */ /* 0x000fd60000000f00 */
[----:B------:R-:W-:Y:S01]  /*36f0*/  @!P0 IMAD.MOV.U32 R2, RZ, RZ, 0x7fffffff ;  /* 0x7fffffffff028424 */ /* 0x000fe200078e00ff */
[----:B------:R-:W-:Y:S06]  /*3700*/  @!P0 BRA `(.L_x_66) ;  /* 0x0000000000348947 */ /* 0x000fec0003800000 */
[----:B------:R-:W-:-:S13]  /*3710*/  FSETP.GTU.FTZ.AND P0, PT, |R0|, +INF , PT ;  /* 0x7f8000000000780b */ /* 0x000fda0003f1c200 */
[----:B------:R-:W-:Y:S01]  /*3720*/  @P0 FADD.FTZ R2, R0, 1 ;  /* 0x3f80000000020421 */ /* 0x000fe20000010000 */
[----:B------:R-:W-:Y:S06]  /*3730*/  @P0 BRA `(.L_x_66) ;  /* 0x0000000000280947 */ /* 0x000fec0003800000 */
[----:B------:R-:W-:-:S13]  /*3740*/  FSETP.NEU.FTZ.AND P0, PT, |R0|, +INF , PT ;  /* 0x7f8000000000780b */ /* 0x000fda0003f1d200 */
[----:B------:R-:W-:-:S04]  /*3750*/  @P0 FFMA R3, R0, 1.84467440737095516160e+19, RZ ;  /* 0x5f80000000030823 */ /* 0x000fc800000000ff */
[----:B------:R-:W0:Y:S02]  /*3760*/  @P0 MUFU.RSQ R2, R3 ;  /* 0x0000000300020308 */ /* 0x000e240000001400 */
[----:B0-----:R-:W-:Y:S01]  /*3770*/  @P0 FMUL.FTZ R4, R3, R2 ;  /* 0x0000000203040220 */ /* 0x001fe20000410000 */
[----:B------:R-:W-:Y:S01]  /*3780*/  @P0 FMUL.FTZ R6, R2, 0.5 ;  /* 0x3f00000002060820 */ /* 0x000fe20000410000 */
[----:B------:R-:W-:Y:S02]  /*3790*/  @!P0 MOV R2, R0 ;  /* 0x0000000000028202 */ /* 0x000fe40000000f00 */
[----:B------:R-:W-:-:S04]  /*37a0*/  @P0 FADD.FTZ R5, -R4, -RZ ;  /* 0x800000ff04050221 */ /* 0x000fc80000010100 */
[----:B------:R-:W-:-:S04]  /*37b0*/  @P0 FFMA R5, R4, R5, R3 ;  /* 0x0000000504050223 */ /* 0x000fc80000000003 */
[----:B------:R-:W-:-:S04]  /*37c0*/  @P0 FFMA R5, R5, R6, R4 ;  /* 0x0000000605050223 */ /* 0x000fc80000000004 */
[----:B------:R-:W-:-:S07]  /*37d0*/  @P0 FMUL.FTZ R2, R5, 2.3283064365386962891e-10 ;  /* 0x2f80000005020820 */ /* 0x000fce0000410000 */
.L_x_66:
[----:B------:R-:W-:Y:S01]  /*37e0*/  IMAD.MOV.U32 R10, RZ, RZ, R2 ;  /* 0x000000ffff0a7224 */ /* 0x000fe200078e0002 */
[----:B------:R-:W-:Y:S01]  /*37f0*/  MOV R2, R7 ;  /* 0x0000000700027202 */ /* 0x000fe20000000f00 */
[----:B------:R-:W-:-:S04]  /*3800*/  IMAD.MOV.U32 R3, RZ, RZ, 0x0 ;  /* 0x00000000ff037424 */ /* 0x000fc800078e00ff */
[----:B------:R-:W-:Y:S05]  /*3810*/  RET.REL.NODEC R2 `(_Z13batch_norm_4dILi64EEvPKfPfS1_S1_iiiif) ;  /* 0xffffffc402f87950 */ /* 0x000fea0003c3ffff */
        .weak           $__internal_2_$__cuda_sm3x_div_rn_noftz_f32_slowpath
        .type           $__internal_2_$__cuda_sm3x_div_rn_noftz_f32_slowpath,@function
        .size           $__internal_2_$__cuda_sm3x_div_rn_noftz_f32_slowpath,(.L_x_81 - $__internal_2_$__cuda_sm3x_div_rn_noftz_f32_slowpath)
$__internal_2_$__cuda_sm3x_div_rn_noftz_f32_slowpath:
        /* <DEDUP_REMOVED lines=18> */
[C---:B------:R-:W-:Y:S02]  /*3940*/  FSETP.NEU.FTZ.AND P1, PT, |R23|.reuse, +INF , PT ;  /* 0x7f8000001700780b */ /* 0x040fe40003f3d200 */
        /* <DEDUP_REMOVED lines=16> */
.L_x_68:
[----:B------:R-:W-:Y:S01]  /*3a50*/  LEA R25, R15, 0xc0800000, 0x17 ;  /* 0xc08000000f197811 */ /* 0x000fe200078eb8ff */
[----:B------:R-:W-:Y:S01]  /*3a60*/  BSSY.RECONVERGENT B3, `(.L_x_73) ;  /* 0x0000036000037945 */ /* 0x000fe20003800200 */
[----:B------:R-:W-:-:S03]  /*3a70*/  IADD3 R18, PT, PT, R18, -0x7f, RZ ;  /* 0xffffff8112127810 */ /* 0x000fc60007ffe0ff */
[----:B------:R-:W-:Y:S02]  /*3a80*/  IMAD.IADD R25, R20, 0x1, -R25 ;  /* 0x0000000114197824 */ /* 0x000fe400078e0a19 */
[----:B------:R-:W-:Y:S02]  /*3a90*/  IMAD R0, R18, -0x800000, R23 ;  /* 0xff80000012007824 */ /* 0x000fe400078e0217 */
[----:B------:R-:W0:Y:S01]  /*3aa0*/  MUFU.RCP R20, R25 ;  /* 0x0000001900147308 */ /* 0x000e220000001000 */
[----:B------:R-:W-:-:S04]  /*3ab0*/  FADD.FTZ R17, -R25, -RZ ;  /* 0x800000ff19117221 */ /* 0x000fc80000010100 */
[----:B0-----:R-:W-:-:S04]  /*3ac0*/  FFMA R25, R20, R17, 1 ;  /* 0x3f80000014197423 */ /* 0x001fc80000000011 */
[----:B------:R-:W-:Y:S01]  /*3ad0*/  FFMA R23, R20, R25, R20 ;  /* 0x0000001914177223 */ /* 0x000fe20000000014 */
[----:B------:R-:W-:-:S03]  /*3ae0*/  IADD3 R25, PT, PT, R18, 0x7f, -R15 ;  /* 0x0000007f12197810 */ /* 0x000fc60007ffe80f */
[----:B------:R-:W-:Y:S02]  /*3af0*/  FFMA R20, R0, R23, RZ ;  /* 0x0000001700147223 */ /* 0x000fe400000000ff */
[----:B------:R-:W-:Y:S02]  /*3b00*/  IMAD.IADD R25, R25, 0x1, R16 ;  /* 0x0000000119197824 */ /* 0x000fe400078e0210 */
        /* <DEDUP_REMOVED lines=17> */
[CCC-:B------:R-:W-:Y:S01]  /*3c20*/  FFMA.RZ R16, R23.reuse, R17.reuse, R22.reuse ;  /* 0x0000001117107223 */ /* 0x1c0fe2000000c016 */
[CCC-:B------:R-:W-:Y:S01]  /*3c30*/  FFMA.RP R18, R23.reuse, R17.reuse, R22.reuse ;  /* 0x0000001117127223 */ /* 0x1c0fe20000008016 */
[----:B------:R-:W-:Y:S01]  /*3c40*/  FFMA.RM R23, R23, R17, R22 ;  /* 0x0000001117177223 */ /* 0x000fe20000004016 */
[C---:B------:R-:W-:Y:S02]  /*3c50*/  IADD3 R17, PT, PT, R15.reuse, 0x20, RZ ;  /* 0x000000200f117810 */ /* 0x040fe40007ffe0ff */
[----:B------:R-:W-:Y:S02]  /*3c60*/  LOP3.LUT R16, R16, 0x7fffff, RZ, 0xc0, !PT ;  /* 0x007fffff10107812 */ /* 0x000fe400078ec0ff */
[C---:B------:R-:W-:Y:S02]  /*3c70*/  ISETP.NE.AND P3, PT, R15.reuse, RZ, PT ;  /* 0x000000ff0f00720c */ /* 0x040fe40003f65270 */
[----:B------:R-:W-:Y:S02]  /*3c80*/  LOP3.LUT R16, R16, 0x800000, RZ, 0xfc, !PT ;  /* 0x0080000010107812 */ /* 0x000fe400078efcff */
[----:B------:R-:W-:Y:S01]  /*3c90*/  ISETP.NE.AND P1, PT, R15, RZ, PT ;  /* 0x000000ff0f00720c */ /* 0x000fe20003f25270 */
[----:B------:R-:W-:Y:S01]  /*3ca0*/  IMAD.MOV R15, RZ, RZ, -R15 ;  /* 0x000000ffff0f7224 */ /* 0x000fe200078e0a0f */
[----:B------:R-:W-:-:S02]  /*3cb0*/  SHF.L.U32 R17, R16, R17, RZ ;  /* 0x0000001110117219 */ /* 0x000fc400000006ff */
[----:B------:R-:W-:Y:S02]  /*3cc0*/  FSETP.NEU.FTZ.AND P0, PT, R18, R23, PT ;  /* 0x000000171200720b */ /* 0x000fe40003f1d000 */
[----:B------:R-:W-:Y:S02]  /*3cd0*/  SEL R15, R15, RZ, P3 ;  /* 0x000000ff0f0f7207 */ /* 0x000fe40001800000 */
[----:B------:R-:W-:Y:S02]  /*3ce0*/  ISETP.NE.AND P1, PT, R17, RZ, P1 ;  /* 0x000000ff1100720c */ /* 0x000fe40000f25270 */
[----:B------:R-:W-:Y:S02]  /*3cf0*/  SHF.R.U32.HI R18, RZ, R15, R16 ;  /* 0x0000000fff127219 */ /* 0x000fe40000011610 */
[----:B------:R-:W-:Y:S02]  /*3d00*/  PLOP3.LUT P0, PT, P0, P1, PT, 0xf8, 0x8f ;  /* 0x00000000008f781c */ /* 0x000fe40000703f70 */
[----:B------:R-:W-:-:S02]  /*3d10*/  SHF.R.U32.HI R16, RZ, 0x1, R18 ;  /* 0x00000001ff107819 */ /* 0x000fc40000011612 */
[----:B------:R-:W-:-:S04]  /*3d20*/  SEL R15, RZ, 0x1, !P0 ;  /* 0x00000001ff0f7807 */ /* 0x000fc80004000000 */
[----:B------:R-:W-:-:S04]  /*3d30*/  LOP3.LUT R15, R15, 0x1, R16, 0xf8, !PT ;  /* 0x000000010f0f7812 */ /* 0x000fc800078ef810 */
[----:B------:R-:W-:-:S04]  /*3d40*/  LOP3.LUT R15, R15, R18, RZ, 0xc0, !PT ;  /* 0x000000120f0f7212 */ /* 0x000fc800078ec0ff */
[----:B------:R-:W-:-:S04]  /*3d50*/  IADD3 R15, PT, PT, R16, R15, RZ ;  /* 0x0000000f100f7210 */ /* 0x000fc80007ffe0ff */
[----:B------:R-:W-:Y:S01]  /*3d60*/  LOP3.LUT R0, R15, R0, RZ, 0xfc, !PT ;  /* 0x000000000f007212 */ /* 0x000fe200078efcff */
[----:B------:R-:W-:Y:S06]  /*3d70*/  BRA `(.L_x_76) ;  /* 0x0000000000107947 */ /* 0x000fec0003800000 */
.L_x_75:
[----:B------:R-:W-:-:S04]  /*3d80*/  LOP3.LUT R0, R0, 0x80000000, RZ, 0xc0, !PT ;  /* 0x8000000000007812 */ /* 0x000fc800078ec0ff */
[----:B------:R-:W-:Y:S01]  /*3d90*/  LOP3.LUT R0, R0, 0x7f800000, RZ, 0xfc, !PT ;  /* 0x7f80000000007812 */ /* 0x000fe200078efcff */
[----:B------:R-:W-:Y:S06]  /*3da0*/  BRA `(.L_x_76) ;  /* 0x0000000000047947 */ /* 0x000fec0003800000 */
.L_x_74:
[----:B------:R-:W-:-:S07]  /*3db0*/  IMAD R0, R25, 0x800000, R0 ;  /* 0x0080000019007824 */ /* 0x000fce00078e0200 */
.L_x_76:
[----:B------:R-:W-:Y:S05]  /*3dc0*/  BSYNC.RECONVERGENT B3 ;  /* 0x0000000000037941 */ /* 0x000fea0003800200 */
.L_x_73:
[----:B------:R-:W-:Y:S05]  /*3dd0*/  BRA `(.L_x_77) ;  /* 0x0000000000207947 */ /* 0x000fea0003800000 */
.L_x_72:
[----:B------:R-:W-:-:S04]  /*3de0*/  LOP3.LUT R20, R20, 0x80000000, R23, 0x48, !PT ;  /* 0x8000000014147812 */ /* 0x000fc800078e4817 */
[----:B------:R-:W-:Y:S01]  /*3df0*/  LOP3.LUT R0, R20, 0x7f800000, RZ, 0xfc, !PT ;  /* 0x7f80000014007812 */ /* 0x000fe200078efcff */
[----:B------:R-:W-:Y:S06]  /*3e00*/  BRA `(.L_x_77) ;  /* 0x0000000000147947 */ /* 0x000fec0003800000 */
.L_x_71:
[----:B------:R-:W-:Y:S01]  /*3e10*/  LOP3.LUT R0, R20, 0x80000000, R23, 0x48, !PT ;  /* 0x8000000014007812 */ /* 0x000fe200078e4817 */
[----:B------:R-:W-:Y:S06]  /*3e20*/  BRA `(.L_x_77) ;  /* 0x00000000000c7947 */ /* 0x000fec0003800000 */
.L_x_70:
[----:B------:R-:W0:Y:S01]  /*3e30*/  MUFU.RSQ R0, -QNAN ;  /* 0xffc0000000007908 */ /* 0x000e220000001400 */
[----:B------:R-:W-:Y:S05]  /*3e40*/  BRA `(.L_x_77) ;  /* 0x0000000000047947 */ /* 0x000fea0003800000 */
.L_x_69:
[----:B------:R-:W-:-:S07]  /*3e50*/  FADD.FTZ R0, R23, R10 ;  /* 0x0000000a17007221 */ /* 0x000fce0000010000 */
.L_x_77:
[----:B------:R-:W-:Y:S05]  /*3e60*/  BSYNC.RECONVERGENT B2 ;  /* 0x0000000000027941 */ /* 0x000fea0003800200 */
.L_x_67:
[----:B------:R-:W-:-:S04]  /*3e70*/  HFMA2 R15, -RZ, RZ, 0, 0 ;  /* 0x00000000ff0f7431 */ /* 0x000fc800000001ff */
[----:B0-----:R-:W-:Y:S05]  /*3e80*/  RET.REL.NODEC R14 `(_Z13batch_norm_4dILi64EEvPKfPfS1_S1_iiiif) ;  /* 0xffffffc00e5c7950 */ /* 0x001fea0003c3ffff */
.L_x_78:
        /* <DEDUP_REMOVED lines=15> */
.L_x_81:


//--------------------- .nv.shared._Z22batch_norm_4d_backwardILi64EEvPKfS1_PfS1_S2_S2_iiiif --------------------------
	.section	.nv.shared._Z22batch_norm_4d_backwardILi64EEvPKfS1_PfS1_S2_S2_iiiif,"aw",@nobits
	.sectionflags	@""
	.align	4
.nv.shared._Z22batch_norm_4d_backwardILi64EEvPKfS1_PfS1_S2_S2_iiiif:
	.zero		1552


//--------------------- .nv.shared.reserved.0     --------------------------
	.section	.nv.shared.reserved.0,"aw",@nobits
	.weak		__nv_reservedSMEM_offset_0_alias
	.size		__nv_reservedSMEM_offset_0_alias, 0, 64
	.other		__nv_reservedSMEM_offset_0_alias,@"STO_CUDA_RESERVED_SHARED STV_DEFAULT"
__nv_reservedSMEM_offset_0_alias:
	.zero		0
	.zero		64


//--------------------- .nv.shared._Z13batch_norm_4dILi64EEvPKfPfS1_S1_iiiif --------------------------
	.section	.nv.shared._Z13batch_norm_4dILi64EEvPKfPfS1_S1_iiiif,"aw",@nobits
	.sectionflags	@""
	.align	4
.nv.shared._Z13batch_norm_4dILi64EEvPKfPfS1_S1_iiiif:
	.zero		1536


//--------------------- .nv.constant0._Z22batch_norm_4d_backwardILi64EEvPKfS1_PfS1_S2_S2_iiiif --------------------------
	.section	.nv.constant0._Z22batch_norm_4d_backwardILi64EEvPKfS1_PfS1_S2_S2_iiiif,"a",@progbits
	.sectionflags	@""
	.align	4
.nv.constant0._Z22batch_norm_4d_backwardILi64EEvPKfS1_PfS1_S2_S2_iiiif:
	.zero		964


//--------------------- .nv.constant0._Z13batch_norm_4dILi64EEvPKfPfS1_S1_iiiif --------------------------
	.section	.nv.constant0._Z13batch_norm_4dILi64EEvPKfPfS1_S1_iiiif,"a",@progbits
	.sectionflags	@""
	.align	4
.nv.constant0._Z13batch_norm_4dILi64EEvPKfPfS1_S1_iiiif:
	.zero		948


//--------------------- SYMBOLS --------------------------

	.type		.nv.reservedSmem.offset0,@object
	.size		.nv.reservedSmem.offset0,0x4
	.type		.nv.reservedSmem.cap,@object
	.size		.nv.reservedSmem.cap,0x4
